	.headerflags	@"EF_CUDA_TEXMODE_UNIFIED EF_CUDA_64BIT_ADDRESS EF_CUDA_SM89 EF_CUDA_VIRTUAL_SM(EF_CUDA_SM89)"
	.elftype	@"ET_EXEC"


//--------------------- .nv.info                  --------------------------
	.section	.nv.info,"",@"SHT_CUDA_INFO"
	.align	4


	//----- nvinfo : EIATTR_REGCOUNT
	.align		4
        /*0000*/ 	.byte	0x04, 0x2f
        /*0002*/ 	.short	(.L_1 - .L_0)
	.align		4
.L_0:
        /*0004*/ 	.word	index@(matmul_kernel_0d1d2d3d4d5d6d7c8d9c10d11c)
        /*0008*/ 	.word	0x00000060


	//----- nvinfo : EIATTR_MAX_STACK_SIZE
	.align		4
.L_1:
        /*000c*/ 	.byte	0x04, 0x23
        /*000e*/ 	.short	(.L_3 - .L_2)
	.align		4
.L_2:
        /*0010*/ 	.word	index@(matmul_kernel_0d1d2d3d4d5d6d7c8d9c10d11c)
        /*0014*/ 	.word	0x00000000


	//----- nvinfo : EIATTR_MIN_STACK_SIZE
	.align		4
.L_3:
        /*0018*/ 	.byte	0x04, 0x12
        /*001a*/ 	.short	(.L_5 - .L_4)
	.align		4
.L_4:
        /*001c*/ 	.word	index@(matmul_kernel_0d1d2d3d4d5d6d7c8d9c10d11c)
        /*0020*/ 	.word	0x00000000


	//----- nvinfo : EIATTR_FRAME_SIZE
	.align		4
.L_5:
        /*0024*/ 	.byte	0x04, 0x11
        /*0026*/ 	.short	(.L_7 - .L_6)
	.align		4
.L_6:
        /*0028*/ 	.word	index@(matmul_kernel_0d1d2d3d4d5d6d7c8d9c10d11c)
        /*002c*/ 	.word	0x00000000
.L_7:


//--------------------- .nv.info.matmul_kernel_0d1d2d3d4d5d6d7c8d9c10d11c --------------------------
	.section	.nv.info.matmul_kernel_0d1d2d3d4d5d6d7c8d9c10d11c,"",@"SHT_CUDA_INFO"
	.align	4


	//----- nvinfo : EIATTR_CUDA_API_VERSION
	.align		4
        /*0000*/ 	.byte	0x04, 0x37
        /*0002*/ 	.short	(.L_9 - .L_8)
.L_8:
        /*0004*/ 	.word	0x00000079


	//----- nvinfo : EIATTR_PARAM_CBANK
	.align		4
.L_9:
        /*0008*/ 	.byte	0x04, 0x0a
        /*000a*/ 	.short	(.L_11 - .L_10)
	.align		4
.L_10:
        /*000c*/ 	.word	index@(.nv.constant0.matmul_kernel_0d1d2d3d4d5d6d7c8d9c10d11c)
        /*0010*/ 	.short	0x0160
        /*0012*/ 	.short	0x0030


	//----- nvinfo : EIATTR_CBANK_PARAM_SIZE
	.align		4
.L_11:
        /*0014*/ 	.byte	0x03, 0x19
        /*0016*/ 	.short	0x0030


	//----- nvinfo : EIATTR_KPARAM_INFO
	.align		4
        /*0018*/ 	.byte	0x04, 0x17
        /*001a*/ 	.short	(.L_13 - .L_12)
.L_12:
        /*001c*/ 	.word	0x00000000
        /*0020*/ 	.short	0x0008
        /*0022*/ 	.short	0x002c
        /*0024*/ 	.byte	0x00, 0xf0, 0x11, 0x00


	//----- nvinfo : EIATTR_KPARAM_INFO
	.align		4
.L_13:
        /*0028*/ 	.byte	0x04, 0x17
        /*002a*/ 	.short	(.L_15 - .L_14)
.L_14:
        /*002c*/ 	.word	0x00000000
        /*0030*/ 	.short	0x0007
        /*0032*/ 	.short	0x0028
        /*0034*/ 	.byte	0x00, 0xf0, 0x11, 0x00


	//----- nvinfo : EIATTR_KPARAM_INFO
	.align		4
.L_15:
        /*0038*/ 	.byte	0x04, 0x17
        /*003a*/ 	.short	(.L_17 - .L_16)
.L_16:
        /*003c*/ 	.word	0x00000000
        /*0040*/ 	.short	0x0006
        /*0042*/ 	.short	0x0024
        /*0044*/ 	.byte	0x00, 0xf0, 0x11, 0x00


	//----- nvinfo : EIATTR_KPARAM_INFO
	.align		4
.L_17:
        /*0048*/ 	.byte	0x04, 0x17
        /*004a*/ 	.short	(.L_19 - .L_18)
.L_18:
        /*004c*/ 	.word	0x00000000
        /*0050*/ 	.short	0x0005
        /*0052*/ 	.short	0x0020
        /*0054*/ 	.byte	0x00, 0xf0, 0x11, 0x00


	//----- nvinfo : EIATTR_KPARAM_INFO
	.align		4
.L_19:
        /*0058*/ 	.byte	0x04, 0x17
        /*005a*/ 	.short	(.L_21 - .L_20)
.L_20:
        /*005c*/ 	.word	0x00000000
        /*0060*/ 	.short	0x0004
        /*0062*/ 	.short	0x001c
        /*0064*/ 	.byte	0x00, 0xf0, 0x11, 0x00


	//----- nvinfo : EIATTR_KPARAM_INFO
	.align		4
.L_21:
        /*0068*/ 	.byte	0x04, 0x17
        /*006a*/ 	.short	(.L_23 - .L_22)
.L_22:
        /*006c*/ 	.word	0x00000000
        /*0070*/ 	.short	0x0003
        /*0072*/ 	.short	0x0018
        /*0074*/ 	.byte	0x00, 0xf0, 0x11, 0x00


	//----- nvinfo : EIATTR_KPARAM_INFO
	.align		4
.L_23:
        /*0078*/ 	.byte	0x04, 0x17
        /*007a*/ 	.short	(.L_25 - .L_24)
.L_24:
        /*007c*/ 	.word	0x00000000
        /*0080*/ 	.short	0x0002
        /*0082*/ 	.short	0x0010
        /*0084*/ 	.byte	0x00, 0xf0, 0x21, 0x00


	//----- nvinfo : EIATTR_KPARAM_INFO
	.align		4
.L_25:
        /*0088*/ 	.byte	0x04, 0x17
        /*008a*/ 	.short	(.L_27 - .L_26)
.L_26:
        /*008c*/ 	.word	0x00000000
        /*0090*/ 	.short	0x0001
        /*0092*/ 	.short	0x0008
        /*0094*/ 	.byte	0x00, 0xf0, 0x21, 0x00


	//----- nvinfo : EIATTR_KPARAM_INFO
	.align		4
.L_27:
        /*0098*/ 	.byte	0x04, 0x17
        /*009a*/ 	.short	(.L_29 - .L_28)
.L_28:
        /*009c*/ 	.word	0x00000000
        /*00a0*/ 	.short	0x0000
        /*00a2*/ 	.short	0x0000
        /*00a4*/ 	.byte	0x00, 0xf0, 0x21, 0x00


	//----- nvinfo : EIATTR_MAXREG_COUNT
	.align		4
.L_29:
        /*00a8*/ 	.byte	0x03, 0x1b
        /*00aa*/ 	.short	0x00ff


	//----- nvinfo : EIATTR_EXIT_INSTR_OFFSETS
	.align		4
        /*00ac*/ 	.byte	0x04, 0x1c
        /*00ae*/ 	.short	(.L_31 - .L_30)


	//   ....[0]....
.L_30:
        /*00b0*/ 	.word	0x000020f0


	//   ....[1]....
        /*00b4*/ 	.word	0x00002120


	//----- nvinfo : EIATTR_MAX_THREADS
	.align		4
.L_31:
        /*00b8*/ 	.byte	0x04, 0x05
        /*00ba*/ 	.short	(.L_33 - .L_32)
.L_32:
        /*00bc*/ 	.word	0x00000080
        /*00c0*/ 	.word	0x00000001
        /*00c4*/ 	.word	0x00000001
.L_33:


//--------------------- .nv.constant0.matmul_kernel_0d1d2d3d4d5d6d7c8d9c10d11c --------------------------
	.section	.nv.constant0.matmul_kernel_0d1d2d3d4d5d6d7c8d9c10d11c,"a",@progbits
	.align	4
.nv.constant0.matmul_kernel_0d1d2d3d4d5d6d7c8d9c10d11c:
	.zero		400


//--------------------- .text.matmul_kernel_0d1d2d3d4d5d6d7c8d9c10d11c --------------------------
	.section	.text.matmul_kernel_0d1d2d3d4d5d6d7c8d9c10d11c,"ax",@progbits
	.sectionflags	@"SHF_BARRIERS=1"
	.sectioninfo	@"SHI_REGISTERS=96"
	.align	128
        .global         matmul_kernel_0d1d2d3d4d5d6d7c8d9c10d11c
        .type           matmul_kernel_0d1d2d3d4d5d6d7c8d9c10d11c,@function
        .size           matmul_kernel_0d1d2d3d4d5d6d7c8d9c10d11c,(.L_x_3 - matmul_kernel_0d1d2d3d4d5d6d7c8d9c10d11c)
        .other          matmul_kernel_0d1d2d3d4d5d6d7c8d9c10d11c,@"STO_CUDA_ENTRY STV_DEFAULT"
matmul_kernel_0d1d2d3d4d5d6d7c8d9c10d11c:
.text.matmul_kernel_0d1d2d3d4d5d6d7c8d9c10d11c:
[----:B------:R-:W-:-:S02]  /*0000*/  MOV R1, c[0x0][0x28] ;  /* 0x00000a0000017a02 */ /* 0x000fc40000000f00 */
[----:B------:R-:W-:Y:S01]  /*0010*/  IMAD.MOV.U32 R78, RZ, RZ, 0x1f ;  /* 0x0000001fff4e7424 */ /* 0x000fe200078e00ff */
[----:B------:R-:W1:Y:S01]  /*0020*/  S2R R12, SR_CTAID.X ;  /* 0x00000000000c7919 */ /* 0x000e620000002500 */
[----:B------:R-:W-:Y:S01]  /*0030*/  IABS R14, c[0x0][0x178] ;  /* 0x00005e00000e7a13 */ /* 0x000fe20000000000 */
[----:B------:R-:W-:Y:S01]  /*0040*/  ULDC UR8, c[0x0][0x180] ;  /* 0x0000600000087ab9 */ /* 0x000fe20000000800 */
[----:B------:R-:W-:Y:S01]  /*0050*/  IABS R15, c[0x0][0x17c] ;  /* 0x00005f00000f7a13 */ /* 0x000fe20000000000 */
[----:B------:R-:W2:Y:S01]  /*0060*/  S2R R17, SR_TID.X ;  /* 0x0000000000117919 */ /* 0x000ea20000002100 */
[C---:B------:R-:W-:Y:S01]  /*0070*/  IADD3 R0, R78.reuse, c[0x0][0x17c], RZ ;  /* 0x00005f004e007a10 */ /* 0x040fe20007ffe0ff */
[----:B------:R-:W-:Y:S01]  /*0080*/  I2F.RP R13, R14 ;  /* 0x0000000e000d7306 */ /* 0x000fe20000209400 */
[----:B------:R-:W-:Y:S01]  /*0090*/  IADD3 R78, R78, c[0x0][0x180], RZ ;  /* 0x000060004e4e7a10 */ /* 0x000fe20007ffe0ff */
[----:B------:R-:W-:Y:S01]  /*00a0*/  UIADD3 UR4, UR8, -0x40, URZ ;  /* 0xffffffc008047890 */ /* 0x000fe2000fffe03f */
[----:B------:R-:W-:Y:S01]  /*00b0*/  SHF.R.S32.HI R2, RZ, 0x1f, R0 ;  /* 0x0000001fff027819 */ /* 0x000fe20000011400 */
[----:B------:R-:W-:Y:S01]  /*00c0*/  UIADD3 UR5, UR8, -0x20, URZ ;  /* 0xffffffe008057890 */ /* 0x000fe2000fffe03f */
[----:B------:R-:W-:Y:S01]  /*00d0*/  ISETP.GT.AND P5, PT, R78, 0x1f, PT ;  /* 0x0000001f4e00780c */ /* 0x000fe20003fa4270 */
[----:B------:R-:W-:Y:S01]  /*00e0*/  ULDC.64 UR10, c[0x0][0x118] ;  /* 0x00004600000a7ab9 */ /* 0x000fe20000000a00 */
[----:B------:R-:W-:Y:S01]  /*00f0*/  LEA.HI R0, R2, R0, RZ, 0x5 ;  /* 0x0000000002007211 */ /* 0x000fe200078f28ff */
[----:B------:R-:W-:Y:S01]  /*0100*/  I2F.RP R16, R15 ;  /* 0x0000000f00107306 */ /* 0x000fe20000209400 */
[----:B------:R-:W-:Y:S01]  /*0110*/  IMAD.MOV.U32 R93, RZ, RZ, c[0x0][0x188] ;  /* 0x00006200ff5d7624 */ /* 0x000fe200078e00ff */
[----:B------:R-:W-:Y:S01]  /*0120*/  CS2R R20, SRZ ;  /* 0x0000000000147805 */ /* 0x000fe2000001ff00 */
[----:B------:R-:W-:Y:S01]  /*0130*/  SHF.R.S32.HI R0, RZ, 0x5, R0 ;  /* 0x00000005ff007819 */ /* 0x000fe20000011400 */
[----:B------:R-:W-:Y:S01]  /*0140*/  CS2R R22, SRZ ;  /* 0x0000000000167805 */ /* 0x000fe2000001ff00 */
[----:B------:R-:W-:Y:S01]  /*0150*/  IMAD.SHL.U32 R93, R93, 0x20, RZ ;  /* 0x000000205d5d7824 */ /* 0x000fe200078e00ff */
[----:B------:R-:W-:Y:S01]  /*0160*/  CS2R R24, SRZ ;  /* 0x0000000000187805 */ /* 0x000fe2000001ff00 */
[----:B------:R-:W-:Y:S01]  /*0170*/  CS2R R26, SRZ ;  /* 0x00000000001a7805 */ /* 0x000fe2000001ff00 */
[----:B------:R-:W-:Y:S01]  /*0180*/  IMAD.SHL.U32 R7, R0, 0x8, RZ ;  /* 0x0000000800077824 */ /* 0x000fe200078e00ff */
[----:B------:R-:W-:Y:S01]  /*0190*/  CS2R R28, SRZ ;  /* 0x00000000001c7805 */ /* 0x000fe2000001ff00 */
[----:B-1----:R-:W-:Y:S01]  /*01a0*/  IABS R9, R12 ;  /* 0x0000000c00097213 */ /* 0x002fe20000000000 */
[----:B------:R-:W-:Y:S01]  /*01b0*/  CS2R R30, SRZ ;  /* 0x00000000001e7805 */ /* 0x000fe2000001ff00 */
[----:B------:R-:W-:Y:S01]  /*01c0*/  CS2R R32, SRZ ;  /* 0x0000000000207805 */ /* 0x000fe2000001ff00 */
[-C--:B------:R-:W-:Y:S01]  /*01d0*/  IABS R0, R7.reuse ;  /* 0x0000000700007213 */ /* 0x080fe20000000000 */
[----:B------:R-:W-:Y:S01]  /*01e0*/  CS2R R34, SRZ ;  /* 0x0000000000227805 */ /* 0x000fe2000001ff00 */
[----:B------:R-:W-:-:S02]  /*01f0*/  IABS R5, R7 ;  /* 0x0000000700057213 */ /* 0x000fc40000000000 */
[--C-:B--2---:R-:W-:Y:S01]  /*0200*/  SHF.R.U32.HI R81, RZ, 0x2, R17.reuse ;  /* 0x00000002ff517819 */ /* 0x104fe20000011611 */
[----:B------:R-:W-:Y:S01]  /*0210*/  IMAD.MOV.U32 R4, RZ, RZ, R0 ;  /* 0x000000ffff047224 */ /* 0x000fe200078e0000 */
[----:B------:R-:W-:Y:S02]  /*0220*/  SHF.R.U32.HI R91, RZ, 0x2, R17 ;  /* 0x00000002ff5b7819 */ /* 0x000fe40000011611 */
[----:B------:R-:W-:Y:S01]  /*0230*/  SGXT.U32 R81, R81, 0x3 ;  /* 0x000000035151781a */ /* 0x000fe20000000000 */
[----:B------:R-:W1:Y:S01]  /*0240*/  I2F.RP R2, R4 ;  /* 0x0000000400027306 */ /* 0x000e620000209400 */
[----:B------:R-:W-:Y:S02]  /*0250*/  LOP3.LUT R18, R17, 0x3, RZ, 0xc0, !PT ;  /* 0x0000000311127812 */ /* 0x000fe400078ec0ff */
[----:B------:R-:W-:Y:S02]  /*0260*/  LOP3.LUT R91, R81, 0x78, R91, 0xf8, !PT ;  /* 0x00000078515b7812 */ /* 0x000fe400078ef85b */
[--C-:B------:R-:W-:Y:S01]  /*0270*/  SHF.R.U32.HI R58, RZ, 0x4, R17.reuse ;  /* 0x00000004ff3a7819 */ /* 0x100fe20000011611 */
[----:B------:R-:W-:Y:S01]  /*0280*/  IMAD.SHL.U32 R92, R18, 0x8, RZ ;  /* 0x00000008125c7824 */ /* 0x000fe200078e00ff */
[----:B------:R-:W-:Y:S01]  /*0290*/  SHF.R.U32.HI R59, RZ, 0x1, R17 ;  /* 0x00000001ff3b7819 */ /* 0x000fe20000011611 */
[----:B------:R-:W-:Y:S01]  /*02a0*/  CS2R R18, SRZ ;  /* 0x0000000000127805 */ /* 0x000fe2000001ff00 */
[----:B------:R-:W-:-:S02]  /*02b0*/  SGXT.U32 R58, R58, 0x1 ;  /* 0x000000013a3a781a */ /* 0x000fc40000000000 */
[----:B------:R-:W-:Y:S02]  /*02c0*/  SGXT.U32 R59, R59, 0x2 ;  /* 0x000000023b3b781a */ /* 0x000fe40000000000 */
[----:B------:R-:W-:Y:S01]  /*02d0*/  LOP3.LUT R60, R17, 0xf, RZ, 0xc0, !PT ;  /* 0x0000000f113c7812 */ /* 0x000fe200078ec0ff */
[----:B-1----:R-:W1:Y:S02]  /*02e0*/  MUFU.RCP R2, R2 ;  /* 0x0000000200027308 */ /* 0x002e640000001000 */
[----:B-1----:R-:W-:-:S06]  /*02f0*/  IADD3 R2, R2, 0xffffffe, RZ ;  /* 0x0ffffffe02027810 */ /* 0x002fcc0007ffe0ff */
[----:B------:R-:W1:Y:S02]  /*0300*/  F2I.FTZ.U32.TRUNC.NTZ R3, R2 ;  /* 0x0000000200037305 */ /* 0x000e64000021f000 */
[----:B-1----:R-:W-:Y:S02]  /*0310*/  IMAD.MOV R0, RZ, RZ, -R3 ;  /* 0x000000ffff007224 */ /* 0x002fe400078e0a03 */
[----:B------:R-:W-:Y:S02]  /*0320*/  IMAD.MOV.U32 R2, RZ, RZ, RZ ;  /* 0x000000ffff027224 */ /* 0x000fe400078e00ff */
[----:B------:R-:W-:-:S04]  /*0330*/  IMAD R0, R0, R4, RZ ;  /* 0x0000000400007224 */ /* 0x000fc800078e02ff */
[----:B------:R-:W-:-:S04]  /*0340*/  IMAD.HI.U32 R3, R3, R0, R2 ;  /* 0x0000000003037227 */ /* 0x000fc800078e0002 */
[----:B------:R-:W-:-:S04]  /*0350*/  IMAD.MOV R0, RZ, RZ, -R5 ;  /* 0x000000ffff007224 */ /* 0x000fc800078e0a05 */
[----:B------:R-:W-:Y:S02]  /*0360*/  IMAD.MOV.U32 R2, RZ, RZ, R0 ;  /* 0x000000ffff027224 */ /* 0x000fe400078e0000 */
[----:B------:R-:W-:-:S04]  /*0370*/  IMAD.HI.U32 R0, R3, R9, RZ ;  /* 0x0000000903007227 */ /* 0x000fc800078e00ff */
[----:B------:R-:W-:-:S05]  /*0380*/  IMAD R2, R0, R2, R9 ;  /* 0x0000000200027224 */ /* 0x000fca00078e0209 */
[----:B------:R-:W-:-:S13]  /*0390*/  ISETP.GT.U32.AND P1, PT, R4, R2, PT ;  /* 0x000000020400720c */ /* 0x000fda0003f24070 */
[----:B------:R-:W-:Y:S01]  /*03a0*/  @!P1 IMAD.IADD R2, R2, 0x1, -R4 ;  /* 0x0000000102029824 */ /* 0x000fe200078e0a04 */
[----:B------:R-:W-:Y:S02]  /*03b0*/  @!P1 IADD3 R0, R0, 0x1, RZ ;  /* 0x0000000100009810 */ /* 0x000fe40007ffe0ff */
[----:B------:R-:W-:Y:S02]  /*03c0*/  ISETP.NE.AND P1, PT, R7, RZ, PT ;  /* 0x000000ff0700720c */ /* 0x000fe40003f25270 */
[----:B------:R-:W-:Y:S02]  /*03d0*/  ISETP.GE.U32.AND P2, PT, R2, R4, PT ;  /* 0x000000040200720c */ /* 0x000fe40003f46070 */
[----:B------:R-:W-:-:S04]  /*03e0*/  LOP3.LUT R2, R12, R7, RZ, 0x3c, !PT ;  /* 0x000000070c027212 */ /* 0x000fc800078e3cff */
[----:B------:R-:W-:Y:S01]  /*03f0*/  ISETP.GE.AND P0, PT, R2, RZ, PT ;  /* 0x000000ff0200720c */ /* 0x000fe20003f06270 */
[----:B------:R-:W-:-:S06]  /*0400*/  IMAD.MOV.U32 R2, RZ, RZ, c[0x0][0x178] ;  /* 0x00005e00ff027624 */ /* 0x000fcc00078e00ff */
[----:B------:R-:W-:-:S05]  /*0410*/  @P2 IADD3 R0, R0, 0x1, RZ ;  /* 0x0000000100002810 */ /* 0x000fca0007ffe0ff */
[----:B------:R-:W-:Y:S01]  /*0420*/  IMAD.MOV.U32 R5, RZ, RZ, R0 ;  /* 0x000000ffff057224 */ /* 0x000fe200078e0000 */
[----:B------:R-:W-:-:S03]  /*0430*/  IADD3 R0, R2, 0x7f, RZ ;  /* 0x0000007f02007810 */ /* 0x000fc60007ffe0ff */
[----:B------:R-:W-:Y:S01]  /*0440*/  @!P0 IMAD.MOV R5, RZ, RZ, -R5 ;  /* 0x000000ffff058224 */ /* 0x000fe200078e0a05 */
[----:B------:R-:W-:Y:S02]  /*0450*/  @!P1 LOP3.LUT R5, RZ, R7, RZ, 0x33, !PT ;  /* 0x00000007ff059212 */ /* 0x000fe400078e33ff */
[----:B------:R-:W-:-:S03]  /*0460*/  SHF.R.S32.HI R2, RZ, 0x1f, R0 ;  /* 0x0000001fff027819 */ /* 0x000fc60000011400 */
[----:B------:R-:W-:Y:S01]  /*0470*/  IMAD.SHL.U32 R11, R5, 0x8, RZ ;  /* 0x00000008050b7824 */ /* 0x000fe200078e00ff */
[----:B------:R-:W-:-:S04]  /*0480*/  LEA.HI R0, R2, R0, RZ, 0x7 ;  /* 0x0000000002007211 */ /* 0x000fc800078f38ff */
[----:B------:R-:W-:-:S04]  /*0490*/  LEA.HI.SX32 R0, R0, -R11, 0x19 ;  /* 0x8000000b00007211 */ /* 0x000fc800078fcaff */
[----:B------:R-:W-:-:S04]  /*04a0*/  IMNMX R8, R0, 0x8, PT ;  /* 0x0000000800087817 */ /* 0x000fc80003800200 */
[----:B------:R-:W-:Y:S02]  /*04b0*/  IABS R0, R8 ;  /* 0x0000000800007213 */ /* 0x000fe40000000000 */
[----:B------:R-:W-:-:S03]  /*04c0*/  ISETP.NE.AND P3, PT, R8, RZ, PT ;  /* 0x000000ff0800720c */ /* 0x000fc60003f65270 */
[----:B------:R-:W-:-:S04]  /*04d0*/  IMAD.MOV.U32 R6, RZ, RZ, R0 ;  /* 0x000000ffff067224 */ /* 0x000fc800078e0000 */
[----:B------:R-:W1:Y:S08]  /*04e0*/  I2F.RP R2, R6 ;  /* 0x0000000600027306 */ /* 0x000e700000209400 */
[----:B-1----:R-:W1:Y:S02]  /*04f0*/  MUFU.RCP R2, R2 ;  /* 0x0000000200027308 */ /* 0x002e640000001000 */
[----:B-1----:R-:W-:-:S06]  /*0500*/  IADD3 R2, R2, 0xffffffe, RZ ;  /* 0x0ffffffe02027810 */ /* 0x002fcc0007ffe0ff */
[----:B------:R-:W1:Y:S02]  /*0510*/  F2I.FTZ.U32.TRUNC.NTZ R3, R2 ;  /* 0x0000000200037305 */ /* 0x000e64000021f000 */
[----:B-1----:R-:W-:Y:S02]  /*0520*/  IMAD.MOV R0, RZ, RZ, -R3 ;  /* 0x000000ffff007224 */ /* 0x002fe400078e0a03 */
[----:B------:R-:W-:Y:S02]  /*0530*/  IMAD.MOV.U32 R2, RZ, RZ, RZ ;  /* 0x000000ffff027224 */ /* 0x000fe400078e00ff */
[----:B------:R-:W-:Y:S01]  /*0540*/  IMAD R4, R0, R6, RZ ;  /* 0x0000000600047224 */ /* 0x000fe200078e02ff */
[----:B------:R-:W-:-:S03]  /*0550*/  IABS R0, R8 ;  /* 0x0000000800007213 */ /* 0x000fc60000000000 */
[----:B------:R-:W-:-:S04]  /*0560*/  IMAD.HI.U32 R2, R3, R4, R2 ;  /* 0x0000000403027227 */ /* 0x000fc800078e0002 */
[----:B------:R-:W-:-:S04]  /*0570*/  IMAD.MOV R0, RZ, RZ, -R0 ;  /* 0x000000ffff007224 */ /* 0x000fc800078e0a00 */
[----:B------:R-:W-:Y:S02]  /*0580*/  IMAD.MOV.U32 R3, RZ, RZ, R0 ;  /* 0x000000ffff037224 */ /* 0x000fe400078e0000 */
[----:B------:R-:W-:-:S04]  /*0590*/  IMAD.HI.U32 R0, R2, R9, RZ ;  /* 0x0000000902007227 */ /* 0x000fc800078e00ff */
[----:B------:R-:W-:Y:S01]  /*05a0*/  IMAD R4, R0, R3, R9 ;  /* 0x0000000300047224 */ /* 0x000fe200078e0209 */
[----:B------:R-:W-:Y:S01]  /*05b0*/  LOP3.LUT R9, RZ, R8, RZ, 0x33, !PT ;  /* 0x00000008ff097212 */ /* 0x000fe200078e33ff */
[----:B------:R-:W-:Y:S02]  /*05c0*/  IMAD.MOV R0, RZ, RZ, -R5 ;  /* 0x000000ffff007224 */ /* 0x000fe400078e0a05 */
[----:B------:R-:W1:Y:S01]  /*05d0*/  MUFU.RCP R5, R13 ;  /* 0x0000000d00057308 */ /* 0x000e620000001000 */
[----:B------:R-:W-:Y:S01]  /*05e0*/  ISETP.GT.U32.AND P0, PT, R6, R4, PT ;  /* 0x000000040600720c */ /* 0x000fe20003f04070 */
[----:B------:R-:W-:-:S05]  /*05f0*/  IMAD R10, R7, R0, R12 ;  /* 0x00000000070a7224 */ /* 0x000fca00078e020c */
[----:B------:R-:W-:Y:S01]  /*0600*/  IABS R0, R10 ;  /* 0x0000000a00007213 */ /* 0x000fe20000000000 */
[----:B------:R-:W2:Y:S01]  /*0610*/  MUFU.RCP R7, R16 ;  /* 0x0000001000077308 */ /* 0x000ea20000001000 */
[----:B------:R-:W-:-:S03]  /*0620*/  LOP3.LUT R8, R10, R8, RZ, 0x3c, !PT ;  /* 0x000000080a087212 */ /* 0x000fc600078e3cff */
[----:B------:R-:W-:-:S04]  /*0630*/  IMAD.HI.U32 R2, R2, R0, RZ ;  /* 0x0000000002027227 */ /* 0x000fc800078e00ff */
[----:B------:R-:W-:Y:S01]  /*0640*/  IMAD R0, R2, R3, R0 ;  /* 0x0000000302007224 */ /* 0x000fe200078e0200 */
[----:B-1----:R-:W-:Y:S01]  /*0650*/  IADD3 R5, R5, 0xffffffe, RZ ;  /* 0x0ffffffe05057810 */ /* 0x002fe20007ffe0ff */
[----:B------:R-:W-:Y:S01]  /*0660*/  @!P0 IMAD.IADD R4, R4, 0x1, -R6 ;  /* 0x0000000104048824 */ /* 0x000fe200078e0a06 */
[----:B------:R-:W-:Y:S02]  /*0670*/  ISETP.GE.AND P0, PT, R12, RZ, PT ;  /* 0x000000ff0c00720c */ /* 0x000fe40003f06270 */
[C---:B------:R-:W-:Y:S02]  /*0680*/  ISETP.GT.U32.AND P1, PT, R6.reuse, R0, PT ;  /* 0x000000000600720c */ /* 0x040fe40003f24070 */
[----:B------:R-:W-:Y:S01]  /*0690*/  ISETP.GT.U32.AND P2, PT, R6, R4, PT ;  /* 0x000000040600720c */ /* 0x000fe20003f44070 */
[----:B------:R-:W1:Y:S01]  /*06a0*/  F2I.FTZ.U32.TRUNC.NTZ R5, R5 ;  /* 0x0000000500057305 */ /* 0x000e62000021f000 */
[----:B--2---:R-:W-:-:S07]  /*06b0*/  IADD3 R3, R7, 0xffffffe, RZ ;  /* 0x0ffffffe07037810 */ /* 0x004fce0007ffe0ff */
[----:B------:R-:W2:Y:S02]  /*06c0*/  F2I.FTZ.U32.TRUNC.NTZ R3, R3 ;  /* 0x0000000300037305 */ /* 0x000ea4000021f000 */
[--C-:B------:R-:W-:Y:S01]  /*06d0*/  @!P1 IMAD.IADD R0, R0, 0x1, -R6.reuse ;  /* 0x0000000100009824 */ /* 0x100fe200078e0a06 */
[----:B------:R-:W-:Y:S01]  /*06e0*/  @!P1 IADD3 R2, R2, 0x1, RZ ;  /* 0x0000000102029810 */ /* 0x000fe20007ffe0ff */
[----:B------:R-:W-:-:S03]  /*06f0*/  @!P2 IMAD.IADD R4, R4, 0x1, -R6 ;  /* 0x000000010404a824 */ /* 0x000fc600078e0a06 */
[----:B------:R-:W-:Y:S01]  /*0700*/  ISETP.GE.U32.AND P2, PT, R0, R6, PT ;  /* 0x000000060000720c */ /* 0x000fe20003f46070 */
[----:B------:R-:W-:Y:S01]  /*0710*/  @!P0 IMAD.MOV R4, RZ, RZ, -R4 ;  /* 0x000000ffff048224 */ /* 0x000fe200078e0a04 */
[----:B------:R-:W-:Y:S01]  /*0720*/  ISETP.GE.AND P0, PT, R8, RZ, PT ;  /* 0x000000ff0800720c */ /* 0x000fe20003f06270 */
[----:B-1----:R-:W-:-:S03]  /*0730*/  IMAD.MOV R0, RZ, RZ, -R5 ;  /* 0x000000ffff007224 */ /* 0x002fc600078e0a05 */
[----:B------:R-:W-:Y:S01]  /*0740*/  SEL R4, R9, R4, !P3 ;  /* 0x0000000409047207 */ /* 0x000fe20005800000 */
[----:B------:R-:W-:Y:S02]  /*0750*/  IMAD.MOV.U32 R6, RZ, RZ, R0 ;  /* 0x000000ffff067224 */ /* 0x000fe400078e0000 */
[----:B--2---:R-:W-:Y:S02]  /*0760*/  IMAD.MOV R0, RZ, RZ, -R3 ;  /* 0x000000ffff007224 */ /* 0x004fe400078e0a03 */
[----:B------:R-:W-:Y:S02]  /*0770*/  IMAD.IADD R7, R11, 0x1, R4 ;  /* 0x000000010b077824 */ /* 0x000fe400078e0204 */
[----:B------:R-:W-:Y:S01]  /*0780*/  IMAD R6, R6, R14, RZ ;  /* 0x0000000e06067224 */ /* 0x000fe200078e02ff */
[----:B------:R-:W-:Y:S01]  /*0790*/  @P2 IADD3 R2, R2, 0x1, RZ ;  /* 0x0000000102022810 */ /* 0x000fe20007ffe0ff */
[----:B------:R-:W-:Y:S02]  /*07a0*/  IMAD.MOV.U32 R4, RZ, RZ, RZ ;  /* 0x000000ffff047224 */ /* 0x000fe400078e00ff */
[----:B------:R-:W-:-:S02]  /*07b0*/  IMAD.MOV.U32 R8, RZ, RZ, R0 ;  /* 0x000000ffff087224 */ /* 0x000fc400078e0000 */
[----:B------:R-:W-:-:S04]  /*07c0*/  IMAD.HI.U32 R4, R5, R6, R4 ;  /* 0x0000000605047227 */ /* 0x000fc800078e0004 */
[----:B------:R-:W-:Y:S02]  /*07d0*/  IMAD.SHL.U32 R6, R7, 0x80, RZ ;  /* 0x0000008007067824 */ /* 0x000fe400078e00ff */
[----:B------:R-:W-:Y:S02]  /*07e0*/  IMAD.MOV.U32 R0, RZ, RZ, R2 ;  /* 0x000000ffff007224 */ /* 0x000fe400078e0002 */
[----:B------:R-:W-:Y:S01]  /*07f0*/  IMAD R5, R8, R15, RZ ;  /* 0x0000000f08057224 */ /* 0x000fe200078e02ff */
[----:B------:R-:W-:Y:S01]  /*0800*/  LOP3.LUT R86, R6, R91, RZ, 0xfc, !PT ;  /* 0x0000005b06567212 */ /* 0x000fe200078efcff */
[----:B------:R-:W-:Y:S01]  /*0810*/  @!P0 IMAD.MOV R0, RZ, RZ, -R0 ;  /* 0x000000ffff008224 */ /* 0x000fe200078e0a00 */
[----:B------:R-:W-:Y:S01]  /*0820*/  ISETP.GE.AND P0, PT, R92, c[0x0][0x180], PT ;  /* 0x000060005c007a0c */ /* 0x000fe20003f06270 */
[----:B------:R-:W-:Y:S01]  /*0830*/  IMAD.MOV.U32 R2, RZ, RZ, RZ ;  /* 0x000000ffff027224 */ /* 0x000fe200078e00ff */
[C---:B------:R-:W-:Y:S02]  /*0840*/  IADD3 R89, R86.reuse, 0x40, RZ ;  /* 0x0000004056597810 */ /* 0x040fe40007ffe0ff */
[----:B------:R-:W-:Y:S01]  /*0850*/  IADD3 R88, R86, 0x20, RZ ;  /* 0x0000002056587810 */ /* 0x000fe20007ffe0ff */
[----:B------:R-:W-:Y:S01]  /*0860*/  IMAD.HI.U32 R13, R3, R5, R2 ;  /* 0x00000005030d7227 */ /* 0x000fe200078e0002 */
[----:B------:R-:W-:-:S02]  /*0870*/  SEL R5, R9, R0, !P3 ;  /* 0x0000000009057207 */ /* 0x000fc40005800000 */
[----:B------:R-:W-:Y:S02]  /*0880*/  IABS R0, R86 ;  /* 0x0000005600007213 */ /* 0x000fe40000000000 */
[----:B------:R-:W-:Y:S01]  /*0890*/  IADD3 R90, R86, 0x60, RZ ;  /* 0x00000060565a7810 */ /* 0x000fe20007ffe0ff */
[----:B------:R-:W-:Y:S01]  /*08a0*/  IMAD R87, R5, 0x20, R92 ;  /* 0x0000002005577824 */ /* 0x000fe200078e025c */
[----:B------:R-:W-:Y:S01]  /*08b0*/  IABS R2, R89 ;  /* 0x0000005900027213 */ /* 0x000fe20000000000 */
[----:B------:R-:W-:Y:S01]  /*08c0*/  IMAD.MOV.U32 R8, RZ, RZ, R0 ;  /* 0x000000ffff087224 */ /* 0x000fe200078e0000 */
[----:B------:R-:W-:Y:S02]  /*08d0*/  IABS R3, R88 ;  /* 0x0000005800037213 */ /* 0x000fe40000000000 */
[----:B------:R-:W-:Y:S01]  /*08e0*/  IABS R0, R90 ;  /* 0x0000005a00007213 */ /* 0x000fe20000000000 */
[----:B------:R-:W-:Y:S01]  /*08f0*/  IMAD.MOV.U32 R10, RZ, RZ, R2 ;  /* 0x000000ffff0a7224 */ /* 0x000fe200078e0002 */
[----:B------:R-:W-:Y:S01]  /*0900*/  IABS R2, R87 ;  /* 0x0000005700027213 */ /* 0x000fe20000000000 */
[----:B------:R-:W-:Y:S01]  /*0910*/  IMAD.MOV.U32 R11, RZ, RZ, R3 ;  /* 0x000000ffff0b7224 */ /* 0x000fe200078e0003 */
[----:B------:R-:W-:Y:S01]  /*0920*/  ISETP.GE.AND P6, PT, R88, RZ, PT ;  /* 0x000000ff5800720c */ /* 0x000fe20003fc6270 */
[----:B------:R-:W-:-:S02]  /*0930*/  IMAD.MOV.U32 R9, RZ, RZ, R0 ;  /* 0x000000ffff097224 */ /* 0x000fc400078e0000 */
[----:B------:R-:W-:-:S04]  /*0940*/  IMAD.HI.U32 R5, R4, R10, RZ ;  /* 0x0000000a04057227 */ /* 0x000fc800078e00ff */
[----:B------:R-:W-:-:S04]  /*0950*/  IMAD.HI.U32 R6, R4, R11, RZ ;  /* 0x0000000b04067227 */ /* 0x000fc800078e00ff */
[----:B------:R-:W-:-:S04]  /*0960*/  IMAD.HI.U32 R3, R4, R9, RZ ;  /* 0x0000000904037227 */ /* 0x000fc800078e00ff */
[----:B------:R-:W-:Y:S02]  /*0970*/  IMAD.MOV R7, RZ, RZ, -R5 ;  /* 0x000000ffff077224 */ /* 0x000fe400078e0a05 */
[----:B------:R-:W-:Y:S02]  /*0980*/  IMAD.MOV R12, RZ, RZ, -R6 ;  /* 0x000000ffff0c7224 */ /* 0x000fe400078e0a06 */
[----:B------:R-:W-:Y:S02]  /*0990*/  IMAD.MOV.U32 R5, RZ, RZ, R2 ;  /* 0x000000ffff057224 */ /* 0x000fe400078e0002 */
[----:B------:R-:W-:Y:S02]  /*09a0*/  IMAD.MOV R6, RZ, RZ, -R3 ;  /* 0x000000ffff067224 */ /* 0x000fe400078e0a03 */
[----:B------:R-:W-:Y:S02]  /*09b0*/  IMAD R2, R14, R7, R10 ;  /* 0x000000070e027224 */ /* 0x000fe400078e020a */
[----:B------:R-:W-:-:S03]  /*09c0*/  IMAD.HI.U32 R0, R4, R8, RZ ;  /* 0x0000000804007227 */ /* 0x000fc600078e00ff */
[C---:B------:R-:W-:Y:S01]  /*09d0*/  ISETP.GT.U32.AND P2, PT, R14.reuse, R2, PT ;  /* 0x000000020e00720c */ /* 0x040fe20003f44070 */
[----:B------:R-:W-:Y:S01]  /*09e0*/  IMAD R3, R14, R12, R11 ;  /* 0x0000000c0e037224 */ /* 0x000fe200078e020b */
[----:B------:R-:W-:Y:S01]  /*09f0*/  SHF.R.U32.HI R12, RZ, 0x5, R17 ;  /* 0x00000005ff0c7819 */ /* 0x000fe20000011611 */
[----:B------:R-:W-:-:S03]  /*0a00*/  IMAD.MOV R0, RZ, RZ, -R0 ;  /* 0x000000ffff007224 */ /* 0x000fc600078e0a00 */
[C---:B------:R-:W-:Y:S01]  /*0a10*/  ISETP.GT.U32.AND P3, PT, R14.reuse, R3, PT ;  /* 0x000000030e00720c */ /* 0x040fe20003f64070 */
[C---:B------:R-:W-:Y:S01]  /*0a20*/  IMAD R4, R14.reuse, R0, R8 ;  /* 0x000000000e047224 */ /* 0x040fe200078e0208 */
[----:B------:R-:W-:Y:S01]  /*0a30*/  SEL R8, RZ, 0x10, !P5 ;  /* 0x00000010ff087807 */ /* 0x000fe20006800000 */
[----:B------:R-:W-:Y:S01]  /*0a40*/  IMAD R0, R14, R6, R9 ;  /* 0x000000060e007224 */ /* 0x000fe200078e0209 */
[----:B------:R-:W-:Y:S01]  /*0a50*/  SGXT.U32 R12, R12, 0x2 ;  /* 0x000000020c0c781a */ /* 0x000fe20000000000 */
[----:B------:R-:W-:Y:S01]  /*0a60*/  IMAD.HI.U32 R6, R13, R5, RZ ;  /* 0x000000050d067227 */ /* 0x000fe200078e00ff */
[C---:B------:R-:W-:Y:S02]  /*0a70*/  ISETP.GT.U32.AND P4, PT, R14.reuse, R4, PT ;  /* 0x000000040e00720c */ /* 0x040fe40003f84070 */
[----:B------:R-:W-:Y:S01]  /*0a80*/  ISETP.GT.U32.AND P1, PT, R14, R0, PT ;  /* 0x000000000e00720c */ /* 0x000fe20003f24070 */
[----:B------:R-:W-:Y:S02]  /*0a90*/  @!P2 IMAD.IADD R2, R2, 0x1, -R14 ;  /* 0x000000010202a824 */ /* 0x000fe400078e0a0e */
[----:B------:R-:W-:-:S02]  /*0aa0*/  IMAD.MOV R6, RZ, RZ, -R6 ;  /* 0x000000ffff067224 */ /* 0x000fc400078e0a06 */
[--C-:B------:R-:W-:Y:S01]  /*0ab0*/  @!P3 IMAD.IADD R3, R3, 0x1, -R14.reuse ;  /* 0x000000010303b824 */ /* 0x100fe200078e0a0e */
[----:B------:R-:W-:Y:S01]  /*0ac0*/  ISETP.GT.U32.AND P2, PT, R14, R2, PT ;  /* 0x000000020e00720c */ /* 0x000fe20003f44070 */
[C---:B------:R-:W-:Y:S01]  /*0ad0*/  IMAD R5, R15.reuse, R6, R5 ;  /* 0x000000060f057224 */ /* 0x040fe200078e0205 */
[----:B------:R-:W-:Y:S01]  /*0ae0*/  SEL R6, R8, RZ, !P0 ;  /* 0x000000ff08067207 */ /* 0x000fe20004000000 */
[----:B------:R-:W-:Y:S01]  /*0af0*/  IMAD.SHL.U32 R7, R12, 0x8, RZ ;  /* 0x000000080c077824 */ /* 0x000fe200078e00ff */
[----:B------:R-:W-:Y:S01]  /*0b00*/  ISETP.GT.U32.AND P3, PT, R14, R3, PT ;  /* 0x000000030e00720c */ /* 0x000fe20003f64070 */
[--C-:B------:R-:W-:Y:S01]  /*0b10*/  @!P4 IMAD.IADD R4, R4, 0x1, -R14.reuse ;  /* 0x000000010404c824 */ /* 0x100fe200078e0a0e */
[----:B------:R-:W-:Y:S01]  /*0b20*/  ISETP.GT.U32.AND P0, PT, R15, R5, PT ;  /* 0x000000050f00720c */ /* 0x000fe20003f04070 */
[----:B------:R-:W-:Y:S01]  /*0b30*/  @!P1 IMAD.IADD R0, R0, 0x1, -R14 ;  /* 0x0000000100009824 */ /* 0x000fe200078e0a0e */
[----:B------:R-:W-:Y:S02]  /*0b40*/  LOP3.LUT R81, R7, R81, RZ, 0xfc, !PT ;  /* 0x0000005107517212 */ /* 0x000fe400078efcff */
[----:B------:R-:W-:-:S02]  /*0b50*/  ISETP.GT.U32.AND P4, PT, R14, R4, PT ;  /* 0x000000040e00720c */ /* 0x000fc40003f84070 */
[----:B------:R-:W-:Y:S01]  /*0b60*/  ISETP.GT.U32.AND P1, PT, R14, R0, PT ;  /* 0x000000000e00720c */ /* 0x000fe20003f24070 */
[--C-:B------:R-:W-:Y:S01]  /*0b70*/  @!P2 IMAD.IADD R2, R2, 0x1, -R14.reuse ;  /* 0x000000010202a824 */ /* 0x100fe200078e0a0e */
[----:B------:R-:W-:Y:S02]  /*0b80*/  ISETP.GT.AND P2, PT, R78, 0x3f, PT ;  /* 0x0000003f4e00780c */ /* 0x000fe40003f44270 */
[----:B------:R-:W-:Y:S01]  /*0b90*/  ISETP.NE.U32.AND P5, PT, R6, RZ, PT ;  /* 0x000000ff0600720c */ /* 0x000fe20003fa5070 */
[--C-:B------:R-:W-:Y:S01]  /*0ba0*/  @!P3 IMAD.IADD R3, R3, 0x1, -R14.reuse ;  /* 0x000000010303b824 */ /* 0x100fe200078e0a0e */
[----:B------:R-:W-:Y:S01]  /*0bb0*/  ISETP.GT.AND P3, PT, R78, 0x5f, PT ;  /* 0x0000005f4e00780c */ /* 0x000fe20003f64270 */
[----:B------:R-:W-:Y:S01]  /*0bc0*/  @!P0 IMAD.IADD R5, R5, 0x1, -R15 ;  /* 0x0000000105058824 */ /* 0x000fe200078e0a0f */
[----:B------:R-:W-:Y:S02]  /*0bd0*/  SEL R7, RZ, 0x10, !P2 ;  /* 0x00000010ff077807 */ /* 0x000fe40005000000 */
[----:B------:R-:W-:Y:S01]  /*0be0*/  ISETP.GE.AND P2, PT, R92, UR4, PT ;  /* 0x000000045c007c0c */ /* 0x000fe2000bf46270 */
[--C-:B------:R-:W-:Y:S01]  /*0bf0*/  @!P4 IMAD.IADD R4, R4, 0x1, -R14.reuse ;  /* 0x000000010404c824 */ /* 0x100fe200078e0a0e */
[----:B------:R-:W-:Y:S01]  /*0c00*/  SEL R11, RZ, 0x10, !P3 ;  /* 0x00000010ff0b7807 */ /* 0x000fe20005800000 */
[----:B------:R-:W-:Y:S01]  /*0c10*/  @!P1 IMAD.IADD R0, R0, 0x1, -R14 ;  /* 0x0000000100009824 */ /* 0x000fe200078e0a0e */
[----:B------:R-:W-:Y:S01]  /*0c20*/  ISETP.GE.AND P0, PT, R92, UR5, PT ;  /* 0x000000055c007c0c */ /* 0x000fe2000bf06270 */
[----:B------:R-:W-:Y:S01]  /*0c30*/  IMAD.MOV.U32 R6, RZ, RZ, R4 ;  /* 0x000000ffff067224 */ /* 0x000fe200078e0004 */
[----:B------:R-:W-:Y:S01]  /*0c40*/  SEL R9, R11, RZ, !P2 ;  /* 0x000000ff0b097207 */ /* 0x000fe20005000000 */
[----:B------:R-:W-:Y:S01]  /*0c50*/  IMAD.MOV.U32 R4, RZ, RZ, R3 ;  /* 0x000000ffff047224 */ /* 0x000fe200078e0003 */
[----:B------:R-:W-:Y:S01]  /*0c60*/  ISETP.GE.AND P1, PT, R86, RZ, PT ;  /* 0x000000ff5600720c */ /* 0x000fe20003f26270 */
[----:B------:R-:W-:Y:S01]  /*0c70*/  IMAD.MOV.U32 R3, RZ, RZ, R0 ;  /* 0x000000ffff037224 */ /* 0x000fe200078e0000 */
[----:B------:R-:W-:Y:S01]  /*0c80*/  ISETP.GT.U32.AND P4, PT, R15, R5, PT ;  /* 0x000000050f00720c */ /* 0x000fe20003f84070 */
[----:B------:R-:W-:Y:S01]  /*0c90*/  IMAD.MOV.U32 R0, RZ, RZ, R2 ;  /* 0x000000ffff007224 */ /* 0x000fe200078e0002 */
[----:B------:R-:W-:Y:S01]  /*0ca0*/  SEL R10, R7, RZ, !P0 ;  /* 0x000000ff070a7207 */ /* 0x000fe20004000000 */
[----:B------:R-:W-:Y:S01]  /*0cb0*/  @!P6 IMAD.MOV R4, RZ, RZ, -R4 ;  /* 0x000000ffff04e224 */ /* 0x000fe200078e0a04 */
[----:B------:R-:W-:-:S02]  /*0cc0*/  ISETP.GE.AND P2, PT, R89, RZ, PT ;  /* 0x000000ff5900720c */ /* 0x000fc40003f46270 */
[----:B------:R-:W-:Y:S02]  /*0cd0*/  ISETP.GE.AND P0, PT, R90, RZ, PT ;  /* 0x000000ff5a00720c */ /* 0x000fe40003f06270 */
[----:B------:R-:W-:Y:S02]  /*0ce0*/  LOP3.LUT R2, RZ, c[0x0][0x178], RZ, 0x33, !PT ;  /* 0x00005e00ff027a12 */ /* 0x000fe400078e33ff */
[----:B------:R-:W-:Y:S01]  /*0cf0*/  ISETP.NE.U32.AND P3, PT, R10, RZ, PT ;  /* 0x000000ff0a00720c */ /* 0x000fe20003f65070 */
[----:B------:R-:W-:Y:S01]  /*0d00*/  @!P1 IMAD.MOV R6, RZ, RZ, -R6 ;  /* 0x000000ffff069224 */ /* 0x000fe200078e0a06 */
[----:B------:R-:W-:Y:S01]  /*0d10*/  ISETP.NE.U32.AND P1, PT, R9, RZ, PT ;  /* 0x000000ff0900720c */ /* 0x000fe20003f25070 */
[----:B------:R-:W-:Y:S01]  /*0d20*/  @!P4 IMAD.IADD R5, R5, 0x1, -R15 ;  /* 0x000000010505c824 */ /* 0x000fe200078e0a0f */
[----:B------:R-:W-:Y:S01]  /*0d30*/  ISETP.NE.AND P4, PT, RZ, c[0x0][0x178], PT ;  /* 0x00005e00ff007a0c */ /* 0x000fe20003f85270 */
[----:B------:R-:W-:Y:S01]  /*0d40*/  CS2R R14, SRZ ;  /* 0x00000000000e7805 */ /* 0x000fe2000001ff00 */
[----:B------:R-:W-:Y:S01]  /*0d50*/  ISETP.NE.AND P6, PT, RZ, c[0x0][0x17c], PT ;  /* 0x00005f00ff007a0c */ /* 0x000fe20003fc5270 */
[----:B------:R-:W-:Y:S01]  /*0d60*/  @!P2 IMAD.MOV R0, RZ, RZ, -R0 ;  /* 0x000000ffff00a224 */ /* 0x000fe200078e0a00 */
[----:B------:R-:W-:Y:S01]  /*0d70*/  ISETP.GE.AND P2, PT, R87, RZ, PT ;  /* 0x000000ff5700720c */ /* 0x000fe20003f46270 */
[----:B------:R-:W-:Y:S01]  /*0d80*/  @!P0 IMAD.MOV R3, RZ, RZ, -R3 ;  /* 0x000000ffff038224 */ /* 0x000fe200078e0a03 */
[----:B------:R-:W-:-:S02]  /*0d90*/  SEL R10, R2, R6, !P4 ;  /* 0x00000006020a7207 */ /* 0x000fc40006000000 */
[C---:B------:R-:W-:Y:S02]  /*0da0*/  SEL R9, R2.reuse, R4, !P4 ;  /* 0x0000000402097207 */ /* 0x040fe40006000000 */
[C---:B------:R-:W-:Y:S01]  /*0db0*/  SEL R6, R2.reuse, R0, !P4 ;  /* 0x0000000002067207 */ /* 0x040fe20006000000 */
[----:B------:R-:W-:Y:S01]  /*0dc0*/  IMAD.MOV.U32 R0, RZ, RZ, R5 ;  /* 0x000000ffff007224 */ /* 0x000fe200078e0005 */
[----:B------:R-:W-:Y:S01]  /*0dd0*/  SEL R4, R2, R3, !P4 ;  /* 0x0000000302047207 */ /* 0x000fe20006000000 */
[----:B------:R-:W-:Y:S01]  /*0de0*/  IMAD.SHL.U32 R5, R17, 0x8, RZ ;  /* 0x0000000811057824 */ /* 0x000fe200078e00ff */
[C---:B------:R-:W-:Y:S01]  /*0df0*/  ISETP.GE.AND P0, PT, R81.reuse, c[0x0][0x180], PT ;  /* 0x0000600051007a0c */ /* 0x040fe20003f06270 */
[----:B------:R-:W-:Y:S01]  /*0e00*/  IMAD R57, R10, c[0x0][0x184], R92 ;  /* 0x000061000a397a24 */ /* 0x000fe200078e025c */
[----:B------:R-:W-:Y:S01]  /*0e10*/  ISETP.GE.AND P4, PT, R81, UR5, PT ;  /* 0x0000000551007c0c */ /* 0x000fe2000bf86270 */
[----:B------:R-:W-:Y:S01]  /*0e20*/  @!P2 IMAD.MOV R0, RZ, RZ, -R0 ;  /* 0x000000ffff00a224 */ /* 0x000fe200078e0a00 */
[----:B------:R-:W-:Y:S01]  /*0e30*/  SEL R2, R8, RZ, !P0 ;  /* 0x000000ff08027207 */ /* 0x000fe20004000000 */
[--C-:B------:R-:W-:Y:S01]  /*0e40*/  IMAD R56, R9, c[0x0][0x184], R92.reuse ;  /* 0x0000610009387a24 */ /* 0x100fe200078e025c */
[----:B------:R-:W-:Y:S01]  /*0e50*/  SEL R3, R7, RZ, !P4 ;  /* 0x000000ff07037207 */ /* 0x000fe20006000000 */
[--C-:B------:R-:W-:Y:S01]  /*0e60*/  IMAD R55, R6, c[0x0][0x184], R92.reuse ;  /* 0x0000610006377a24 */ /* 0x100fe200078e025c */
[----:B------:R-:W-:Y:S01]  /*0e70*/  ISETP.GE.AND P0, PT, R81, UR4, PT ;  /* 0x0000000451007c0c */ /* 0x000fe2000bf06270 */
[----:B------:R-:W-:Y:S01]  /*0e80*/  IMAD R54, R4, c[0x0][0x184], R92 ;  /* 0x0000610004367a24 */ /* 0x000fe200078e025c */
[----:B------:R-:W-:-:S02]  /*0e90*/  ISETP.NE.U32.AND P4, PT, R2, RZ, PT ;  /* 0x000000ff0200720c */ /* 0x000fc40003f85070 */
[----:B------:R-:W-:Y:S02]  /*0ea0*/  ISETP.NE.U32.AND P2, PT, R3, RZ, PT ;  /* 0x000000ff0300720c */ /* 0x000fe40003f45070 */
[----:B------:R-:W-:Y:S02]  /*0eb0*/  SEL R2, R11, RZ, !P0 ;  /* 0x000000ff0b027207 */ /* 0x000fe40004000000 */
[----:B------:R-:W-:Y:S02]  /*0ec0*/  LOP3.LUT R3, R5, 0x18, R17, 0x48, !PT ;  /* 0x0000001805037812 */ /* 0x000fe400078e4811 */
[----:B------:R-:W-:Y:S02]  /*0ed0*/  ISETP.NE.U32.AND P0, PT, R2, RZ, PT ;  /* 0x000000ff0200720c */ /* 0x000fe40003f05070 */
[----:B------:R-:W-:Y:S01]  /*0ee0*/  @!P6 LOP3.LUT R0, RZ, c[0x0][0x17c], RZ, 0x33, !PT ;  /* 0x00005f00ff00ea12 */ /* 0x000fe200078e33ff */
[----:B------:R-:W-:Y:S02]  /*0ef0*/  IMAD.SHL.U32 R2, R3, 0x2, RZ ;  /* 0x0000000203027824 */ /* 0x000fe400078e00ff */
[----:B------:R-:W-:-:S02]  /*0f00*/  IMAD.MOV.U32 R3, RZ, RZ, 0x2 ;  /* 0x00000002ff037424 */ /* 0x000fc400078e00ff */
[----:B------:R-:W-:Y:S02]  /*0f10*/  IMAD R80, R91, 0x40, R2 ;  /* 0x000000405b507824 */ /* 0x000fe400078e0202 */
[----:B------:R-:W-:-:S04]  /*0f20*/  IMAD.WIDE R10, R57, R3, c[0x0][0x160] ;  /* 0x00005800390a7625 */ /* 0x000fc800078e0203 */
[----:B------:R-:W-:Y:S01]  /*0f30*/  IMAD R52, R81, c[0x0][0x188], R0 ;  /* 0x0000620051347a24 */ /* 0x000fe200078e0200 */
[----:B------:R1:W-:Y:S01]  /*0f40*/  LDGSTS.E.BYPASS.LTC128B.128 [R80], [R10.64], P5 ;  /* 0x000000000a507fae */ /* 0x0003e2000a901d4a */
[----:B------:R-:W-:-:S04]  /*0f50*/  IMAD.WIDE R8, R56, R3, c[0x0][0x160] ;  /* 0x0000580038087625 */ /* 0x000fc800078e0203 */
[-C--:B------:R-:W-:Y:S01]  /*0f60*/  IMAD.WIDE R6, R55, R3.reuse, c[0x0][0x160] ;  /* 0x0000580037067625 */ /* 0x080fe200078e0203 */
[----:B------:R2:W-:Y:S03]  /*0f70*/  LDGSTS.E.BYPASS.LTC128B.128 [R80+0x800], [R8.64], P5 ;  /* 0x0080000008507fae */ /* 0x0005e6000a901d4a */
[-C--:B------:R-:W-:Y:S01]  /*0f80*/  IMAD.WIDE R4, R54, R3.reuse, c[0x0][0x160] ;  /* 0x0000580036047625 */ /* 0x080fe200078e0203 */
[----:B------:R3:W-:Y:S03]  /*0f90*/  LDGSTS.E.BYPASS.LTC128B.128 [R80+0x1000], [R6.64], P5 ;  /* 0x0100000006507fae */ /* 0x0007e6000a901d4a */
[----:B------:R-:W-:Y:S01]  /*0fa0*/  IMAD R83, R81, 0x40, R2 ;  /* 0x0000004051537824 */ /* 0x000fe200078e0202 */
[----:B------:R1:W-:Y:S01]  /*0fb0*/  LDGSTS.E.BYPASS.LTC128B.128 [R80+0x1800], [R4.64], P5 ;  /* 0x0180000004507fae */ /* 0x0003e2000a901d4a */
[----:B------:R-:W-:-:S03]  /*0fc0*/  IMAD.WIDE R2, R52, R3, c[0x0][0x168] ;  /* 0x00005a0034027625 */ /* 0x000fc600078e0203 */
[----:B------:R-:W0:Y:S01]  /*0fd0*/  LDGDEPBAR ;  /* 0x00000000000079af */ /* 0x000e220000000000 */
[----:B------:R-:W-:Y:S02]  /*0fe0*/  IMAD.SHL.U32 R0, R12, 0x10, RZ ;  /* 0x000000100c007824 */ /* 0x000fe400078e00ff */
[----:B------:R-:W-:Y:S01]  /*0ff0*/  CS2R R12, SRZ ;  /* 0x00000000000c7805 */ /* 0x000fe2000001ff00 */
[----:B------:R1:W-:Y:S02]  /*1000*/  LDGSTS.E.BYPASS.LTC128B.128 [R83+0x8000], [R2.64], P4 ;  /* 0x0800000002537fae */ /* 0x0003e4000a101d4a */
[----:B------:R-:W-:Y:S02]  /*1010*/  LOP3.LUT R53, R0, 0xf, R17, 0xf8, !PT ;  /* 0x0000000f00357812 */ /* 0x000fe400078ef811 */
[----:B------:R-:W0:Y:S01]  /*1020*/  LDGDEPBAR ;  /* 0x00000000000079af */ /* 0x000e220000000000 */
[----:B------:R-:W-:-:S03]  /*1030*/  CS2R R16, SRZ ;  /* 0x0000000000107805 */ /* 0x000fc6000001ff00 */
[----:B------:R-:W-:Y:S01]  /*1040*/  BAR.SYNC.DEFER_BLOCKING 0x0 ;  /* 0x0000000000007b1d */ /* 0x000fe20000010000 */
[----:B-1----:R-:W-:-:S05]  /*1050*/  IMAD.WIDE R2, R93, 0x2, R2 ;  /* 0x000000025d027825 */ /* 0x002fca00078e0202 */
[----:B------:R-:W-:Y:S01]  /*1060*/  @!PT LDS RZ, [RZ] ;  /* 0x00000000fffff984 */ /* 0x000fe20000000800 */
[----:B------:R-:W-:Y:S01]  /*1070*/  @!PT LDS RZ, [RZ] ;  /* 0x00000000fffff984 */ /* 0x000fe20000000800 */
[----:B------:R-:W-:Y:S01]  /*1080*/  @!PT LDS RZ, [RZ] ;  /* 0x00000000fffff984 */ /* 0x000fe20000000800 */
[----:B------:R1:W-:Y:S04]  /*1090*/  LDGSTS.E.BYPASS.LTC128B.128 [R80+0x2000], [R10.64+0x40], P3 ;  /* 0x020000400a507fae */ /* 0x0003e80009901d4a */
[----:B------:R2:W-:Y:S04]  /*10a0*/  LDGSTS.E.BYPASS.LTC128B.128 [R80+0x2800], [R8.64+0x40], P3 ;  /* 0x0280004008507fae */ /* 0x0005e80009901d4a */
[----:B------:R3:W-:Y:S04]  /*10b0*/  LDGSTS.E.BYPASS.LTC128B.128 [R80+0x3000], [R6.64+0x40], P3 ;  /* 0x0300004006507fae */ /* 0x0007e80009901d4a */
[----:B------:R1:W-:Y:S04]  /*10c0*/  LDGSTS.E.BYPASS.LTC128B.128 [R80+0x3800], [R4.64+0x40], P3 ;  /* 0x0380004004507fae */ /* 0x0003e80009901d4a */
[----:B------:R-:W0:Y:S04]  /*10d0*/  LDGDEPBAR ;  /* 0x00000000000079af */ /* 0x000e280000000000 */
[----:B------:R1:W-:Y:S04]  /*10e0*/  LDGSTS.E.BYPASS.LTC128B.128 [R83+0x8800], [R2.64], P2 ;  /* 0x0880000002537fae */ /* 0x0003e80009101d4a */
[----:B------:R-:W0:Y:S04]  /*10f0*/  LDGDEPBAR ;  /* 0x00000000000079af */ /* 0x000e280000000000 */
        /* <DEDUP_REMOVED lines=10> */
[----:B------:R3:W-:Y:S01]  /*11a0*/  LDGSTS.E.BYPASS.LTC128B.128 [R83+0x9000], [R2.64], P0 ;  /* 0x0900000002537fae */ /* 0x0007e20008101d4a */
[----:B------:R-:W-:-:S03]  /*11b0*/  ISETP.GE.AND P0, PT, R78, 0x20, PT ;  /* 0x000000204e00780c */ /* 0x000fc60003f06270 */
[----:B------:R-:W0:Y:S01]  /*11c0*/  LDGDEPBAR ;  /* 0x00000000000079af */ /* 0x000e220000000000 */
[----:B-1----:R-:W-:Y:S01]  /*11d0*/  CS2R R10, SRZ ;  /* 0x00000000000a7805 */ /* 0x002fe2000001ff00 */
[----:B--2---:R-:W-:Y:S01]  /*11e0*/  CS2R R8, SRZ ;  /* 0x0000000000087805 */ /* 0x004fe2000001ff00 */
[----:B---3--:R-:W-:Y:S02]  /*11f0*/  IMAD.SHL.U32 R6, R60, 0x20, RZ ;  /* 0x000000203c067824 */ /* 0x008fe400078e00ff */
[----:B------:R-:W-:Y:S01]  /*1200*/  IMAD.SHL.U32 R4, R53, 0x20, RZ ;  /* 0x0000002035047824 */ /* 0x000fe200078e00ff */
[----:B------:R-:W-:Y:S01]  /*1210*/  LOP3.LUT R3, R58, R59, RZ, 0x3c, !PT ;  /* 0x0000003b3a037212 */ /* 0x000fe200078e3cff */
[----:B------:R-:W-:-:S04]  /*1220*/  DEPBAR.LE SB0, 0x4 ;  /* 0x000081000000791a */ /* 0x000fc80000000000 */
[----:B------:R-:W-:Y:S01]  /*1230*/  LOP3.LUT R2, R59, 0x2, R58, 0x1e, !PT ;  /* 0x000000023b027812 */ /* 0x000fe200078e1e3a */
[----:B------:R-:W-:-:S04]  /*1240*/  IMAD.SHL.U32 R0, R3, 0x8, RZ ;  /* 0x0000000803007824 */ /* 0x000fc800078e00ff */
[----:B------:R-:W-:Y:S01]  /*1250*/  IMAD.SHL.U32 R2, R2, 0x8, RZ ;  /* 0x0000000802027824 */ /* 0x000fe200078e00ff */
[----:B------:R-:W-:Y:S02]  /*1260*/  LOP3.LUT R5, R0, R6, RZ, 0xfc, !PT ;  /* 0x0000000600057212 */ /* 0x000fe400078efcff */
[----:B------:R-:W-:Y:S02]  /*1270*/  LOP3.LUT R0, R4, R0, RZ, 0xfc, !PT ;  /* 0x0000000004007212 */ /* 0x000fe400078efcff */
[----:B------:R-:W-:Y:S01]  /*1280*/  LOP3.LUT R2, R2, R6, RZ, 0xfc, !PT ;  /* 0x0000000602027212 */ /* 0x000fe200078efcff */
[----:B------:R-:W-:Y:S01]  /*1290*/  IMAD.SHL.U32 R85, R5, 0x2, RZ ;  /* 0x0000000205557824 */ /* 0x000fe200078e00ff */
[----:B------:R-:W-:Y:S01]  /*12a0*/  BAR.SYNC.DEFER_BLOCKING 0x0 ;  /* 0x0000000000007b1d */ /* 0x000fe20000010000 */
[----:B------:R-:W-:Y:S01]  /*12b0*/  IMAD.SHL.U32 R79, R0, 0x2, RZ ;  /* 0x00000002004f7824 */ /* 0x000fe200078e00ff */
[----:B------:R-:W-:Y:S01]  /*12c0*/  CS2R R4, SRZ ;  /* 0x0000000000047805 */ /* 0x000fe2000001ff00 */
[----:B------:R-:W-:Y:S01]  /*12d0*/  IMAD.SHL.U32 R84, R2, 0x2, RZ ;  /* 0x0000000202547824 */ /* 0x000fe200078e00ff */
[----:B------:R-:W-:-:S02]  /*12e0*/  CS2R R6, SRZ ;  /* 0x0000000000067805 */ /* 0x000fc4000001ff00 */
[----:B------:R1:W2:Y:S04]  /*12f0*/  LDSM.16.M88.4 R36, [R79] ;  /* 0x000000004f24783b */ /* 0x0002a80000000200 */
[----:B------:R1:W3:Y:S04]  /*1300*/  LDSM.16.M88.4 R48, [R79+0x1000] ;  /* 0x001000004f30783b */ /* 0x0002e80000000200 */
[----:B------:R1:W1:Y:S04]  /*1310*/  LDSM.16.MT88.4 R40, [R85+0x8000] ;  /* 0x008000005528783b */ /* 0x0002680000004200 */
[----:B------:R1:W1:Y:S01]  /*1320*/  LDSM.16.MT88.4 R44, [R84+0x8000] ;  /* 0x00800000542c783b */ /* 0x0002620000004200 */
[----:B------:R-:W-:Y:S05]  /*1330*/  @!P0 BRA `(.L_x_0) ;  /* 0x000008e000008947 */ /* 0x000fea0003800000 */
[----:B------:R-:W-:Y:S01]  /*1340*/  SHF.R.S32.HI R5, RZ, 0x1f, R55 ;  /* 0x0000001fff057819 */ /* 0x000fe20000011437 */
[----:B------:R-:W-:Y:S01]  /*1350*/  CS2R R8, SRZ ;  /* 0x0000000000087805 */ /* 0x000fe2000001ff00 */
[C---:B------:R-:W-:Y:S01]  /*1360*/  LEA R71, P0, R55.reuse, c[0x0][0x160], 0x1 ;  /* 0x0000580037477a11 */ /* 0x040fe200078008ff */
[----:B------:R-:W-:Y:S01]  /*1370*/  CS2R R10, SRZ ;  /* 0x00000000000a7805 */ /* 0x000fe2000001ff00 */
[----:B------:R-:W-:Y:S01]  /*1380*/  SHF.R.S32.HI R4, RZ, 0x1f, R52 ;  /* 0x0000001fff047819 */ /* 0x000fe20000011434 */
[----:B------:R-:W-:Y:S01]  /*1390*/  CS2R R12, SRZ ;  /* 0x00000000000c7805 */ /* 0x000fe2000001ff00 */
[----:B------:R-:W-:Y:S01]  /*13a0*/  LEA.HI.X R55, R55, c[0x0][0x164], R5, 0x1, P0 ;  /* 0x0000590037377a11 */ /* 0x000fe200000f0c05 */
[----:B------:R-:W-:Y:S01]  /*13b0*/  CS2R R14, SRZ ;  /* 0x00000000000e7805 */ /* 0x000fe2000001ff00 */
[----:B------:R-:W-:Y:S01]  /*13c0*/  SHF.R.S32.HI R6, RZ, 0x1f, R78 ;  /* 0x0000001fff067819 */ /* 0x000fe2000001144e */
[----:B------:R-:W-:Y:S01]  /*13d0*/  CS2R R16, SRZ ;  /* 0x0000000000107805 */ /* 0x000fe2000001ff00 */
[C---:B------:R-:W-:Y:S01]  /*13e0*/  SHF.L.U64.HI R5, R52.reuse, 0x1, R4 ;  /* 0x0000000134057819 */ /* 0x040fe20000010204 */
[----:B------:R-:W-:Y:S01]  /*13f0*/  IMAD.SHL.U32 R4, R52, 0x2, RZ ;  /* 0x0000000234047824 */ /* 0x000fe200078e00ff */
[----:B------:R-:W-:Y:S01]  /*1400*/  LEA.HI R78, R6, R78, RZ, 0x5 ;  /* 0x0000004e064e7211 */ /* 0x000fe200078f28ff */
[----:B------:R-:W-:Y:S01]  /*1410*/  CS2R R18, SRZ ;  /* 0x0000000000127805 */ /* 0x000fe2000001ff00 */
[----:B------:R-:W-:Y:S01]  /*1420*/  SHF.R.S32.HI R82, RZ, 0x1f, R93 ;  /* 0x0000001fff527819 */ /* 0x000fe2000001145d */
[----:B------:R-:W-:Y:S01]  /*1430*/  IMAD.WIDE.U32 R4, R93, 0x6, R4 ;  /* 0x000000065d047825 */ /* 0x000fe200078e0004 */
[----:B------:R-:W-:Y:S01]  /*1440*/  SHF.R.S32.HI R2, RZ, 0x1f, R54 ;  /* 0x0000001fff027819 */ /* 0x000fe20000011436 */
[----:B------:R-:W-:Y:S01]  /*1450*/  CS2R R20, SRZ ;  /* 0x0000000000147805 */ /* 0x000fe2000001ff00 */
[----:B------:R-:W-:Y:S01]  /*1460*/  LEA R69, P1, R54, c[0x0][0x160], 0x1 ;  /* 0x0000580036457a11 */ /* 0x000fe200078208ff */
[----:B------:R-:W-:Y:S01]  /*1470*/  IMAD R76, R82, 0x6, RZ ;  /* 0x00000006524c7824 */ /* 0x000fe200078e02ff */
[----:B------:R-:W-:Y:S01]  /*1480*/  SHF.R.S32.HI R6, RZ, 0x1f, R57 ;  /* 0x0000001fff067819 */ /* 0x000fe20000011439 */
[----:B------:R-:W-:Y:S01]  /*1490*/  CS2R R22, SRZ ;  /* 0x0000000000167805 */ /* 0x000fe2000001ff00 */
[C---:B------:R-:W-:Y:S01]  /*14a0*/  LEA R75, P0, R57.reuse, c[0x0][0x160], 0x1 ;  /* 0x00005800394b7a11 */ /* 0x040fe200078008ff */
[----:B------:R-:W-:Y:S01]  /*14b0*/  CS2R R24, SRZ ;  /* 0x0000000000187805 */ /* 0x000fe2000001ff00 */
[----:B------:R-:W-:Y:S01]  /*14c0*/  IADD3 R0, R58, 0x2, RZ ;  /* 0x000000023a007810 */ /* 0x000fe20007ffe0ff */
[----:B------:R-:W-:Y:S01]  /*14d0*/  CS2R R26, SRZ ;  /* 0x00000000001a7805 */ /* 0x000fe2000001ff00 */
[----:B------:R-:W-:Y:S01]  /*14e0*/  LEA.HI.X R54, R54, c[0x0][0x164], R2, 0x1, P1 ;  /* 0x0000590036367a11 */ /* 0x000fe200008f0c02 */
[----:B------:R-:W-:Y:S01]  /*14f0*/  CS2R R28, SRZ ;  /* 0x00000000001c7805 */ /* 0x000fe2000001ff00 */
[----:B------:R-:W-:Y:S01]  /*1500*/  LEA.HI.X R57, R57, c[0x0][0x164], R6, 0x1, P0 ;  /* 0x0000590039397a11 */ /* 0x000fe200000f0c06 */
[----:B------:R-:W-:Y:S01]  /*1510*/  CS2R R30, SRZ ;  /* 0x00000000001e7805 */ /* 0x000fe2000001ff00 */
[----:B------:R-:W-:Y:S01]  /*1520*/  SHF.R.S32.HI R2, RZ, 0x1f, R56 ;  /* 0x0000001fff027819 */ /* 0x000fe20000011438 */
[----:B------:R-:W-:Y:S01]  /*1530*/  CS2R R6, SRZ ;  /* 0x0000000000067805 */ /* 0x000fe2000001ff00 */
[----:B------:R-:W-:Y:S01]  /*1540*/  LEA R73, P1, R56, c[0x0][0x160], 0x1 ;  /* 0x0000580038497a11 */ /* 0x000fe200078208ff */
[----:B------:R-:W-:Y:S01]  /*1550*/  CS2R R32, SRZ ;  /* 0x0000000000207805 */ /* 0x000fe2000001ff00 */
[----:B------:R-:W-:Y:S01]  /*1560*/  IADD3 R77, P0, R4, c[0x0][0x168], RZ ;  /* 0x00005a00044d7a10 */ /* 0x000fe20007f1e0ff */
[----:B------:R-:W-:Y:S01]  /*1570*/  CS2R R34, SRZ ;  /* 0x0000000000227805 */ /* 0x000fe2000001ff00 */
[----:B------:R-:W-:Y:S01]  /*1580*/  LOP3.LUT R0, R0, R59, RZ, 0x3c, !PT ;  /* 0x0000003b00007212 */ /* 0x000fe200078e3cff */
[----:B------:R-:W-:Y:S01]  /*1590*/  UMOV UR5, 0x8000 ;  /* 0x0000800000057882 */ /* 0x000fe20000000000 */
[----:B------:R-:W-:Y:S01]  /*15a0*/  LEA.HI.X R56, R56, c[0x0][0x164], R2, 0x1, P1 ;  /* 0x0000590038387a11 */ /* 0x000fe200008f0c02 */
[----:B------:R-:W-:Y:S01]  /*15b0*/  IMAD.SHL.U32 R2, R60, 0x20, RZ ;  /* 0x000000203c027824 */ /* 0x000fe200078e00ff */
[----:B------:R-:W-:Y:S01]  /*15c0*/  IADD3.X R76, R5, c[0x0][0x16c], R76, P0, !PT ;  /* 0x00005b00054c7a10 */ /* 0x000fe200007fe44c */
[----:B------:R-:W-:Y:S01]  /*15d0*/  IMAD R52, R53, 0x4, R0 ;  /* 0x0000000435347824 */ /* 0x000fe200078e0200 */
[----:B------:R-:W-:Y:S01]  /*15e0*/  IADD3 R69, P3, R69, 0xc0, RZ ;  /* 0x000000c045457810 */ /* 0x000fe20007f7e0ff */
[--C-:B------:R-:W-:Y:S01]  /*15f0*/  IMAD R3, R3, 0x8, R2.reuse ;  /* 0x0000000803037824 */ /* 0x100fe200078e0202 */
[----:B------:R-:W-:Y:S01]  /*1600*/  IADD3 R71, P2, R71, 0xc0, RZ ;  /* 0x000000c047477810 */ /* 0x000fe20007f5e0ff */
[----:B------:R-:W-:Y:S01]  /*1610*/  IMAD R0, R0, 0x8, R2 ;  /* 0x0000000800007824 */ /* 0x000fe200078e0202 */
[----:B------:R-:W-:Y:S01]  /*1620*/  IADD3 R73, P1, R73, 0xc0, RZ ;  /* 0x000000c049497810 */ /* 0x000fe20007f3e0ff */
[----:B------:R-:W-:Y:S01]  /*1630*/  CS2R R4, SRZ ;  /* 0x0000000000047805 */ /* 0x000fe2000001ff00 */
[----:B------:R-:W-:Y:S01]  /*1640*/  IADD3 R75, P0, R75, 0xc0, RZ ;  /* 0x000000c04b4b7810 */ /* 0x000fe20007f1e0ff */
[----:B------:R-:W-:Y:S01]  /*1650*/  IMAD.X R68, RZ, RZ, R54, P3 ;  /* 0x000000ffff447224 */ /* 0x000fe200018e0636 */
[C---:B------:R-:W-:Y:S01]  /*1660*/  SHF.L.U64.HI R82, R93.reuse, 0x1, R82 ;  /* 0x000000015d527819 */ /* 0x040fe20000010252 */
[----:B------:R-:W-:Y:S01]  /*1670*/  IMAD.SHL.U32 R93, R93, 0x2, RZ ;  /* 0x000000025d5d7824 */ /* 0x000fe200078e00ff */
[----:B------:R-:W-:Y:S01]  /*1680*/  SHF.R.S32.HI R78, RZ, 0x5, R78 ;  /* 0x00000005ff4e7819 */ /* 0x000fe2000001144e */
[----:B------:R-:W-:Y:S01]  /*1690*/  IMAD.X R70, RZ, RZ, R55, P2 ;  /* 0x000000ffff467224 */ /* 0x000fe200010e0637 */
[----:B------:R-:W-:Y:S01]  /*16a0*/  UIADD3 UR8, UR8, -0x60, URZ ;  /* 0xffffffa008087890 */ /* 0x000fe2000fffe03f */
[----:B------:R-:W-:Y:S01]  /*16b0*/  IMAD.X R72, RZ, RZ, R56, P1 ;  /* 0x000000ffff487224 */ /* 0x000fe200008e0638 */
[----:B------:R-:W-:Y:S01]  /*16c0*/  UMOV UR7, 0x1 ;  /* 0x0000000100077882 */ /* 0x000fe20000000000 */
[----:B------:R-:W-:Y:S01]  /*16d0*/  IMAD.X R74, RZ, RZ, R57, P0 ;  /* 0x000000ffff4a7224 */ /* 0x000fe200000e0639 */
[----:B------:R-:W-:Y:S01]  /*16e0*/  UMOV UR4, URZ ;  /* 0x0000003f00047c82 */ /* 0x000fe20008000000 */
[----:B------:R-:W-:-:S02]  /*16f0*/  IMAD.SHL.U32 R2, R52, 0x8, RZ ;  /* 0x0000000834027824 */ /* 0x000fc400078e00ff */
.L_x_1:
[C---:B-12--5:R-:W5:Y:S01]  /*1700*/  HMMA.16816.F32 R4, R36.reuse, R40, R4 ;  /* 0x000000282404723c */ /* 0x066f620000001804 */
[----:B------:R-:W-:Y:S02]  /*1710*/  ULOP3.LUT UR9, UR7, 0x3, URZ, 0xc0, !UPT ;  /* 0x0000000307097892 */ /* 0x000fe4000f8ec03f */
[----:B------:R-:W-:Y:S02]  /*1720*/  UIADD3 UR6, UR7, 0x2, URZ ;  /* 0x0000000207067890 */ /* 0x000fe4000fffe03f */
[----:B------:R-:W-:Y:S01]  /*1730*/  LEA R64, R2, UR4, 0x1 ;  /* 0x0000000402407c11 */ /* 0x000fe2000f8e08ff */
[----:B------:R-:W-:Y:S01]  /*1740*/  USHF.L.U32 UR4, UR9, 0xd, URZ ;  /* 0x0000000d09047899 */ /* 0x000fe2000800063f */
[----:B------:R-:W-:Y:S01]  /*1750*/  LEA R56, R3, UR5, 0x1 ;  /* 0x0000000503387c11 */ /* 0x000fe2000f8e08ff */
[C---:B------:R-:W5:Y:S02]  /*1760*/  HMMA.16816.F32 R8, R36.reuse, R42, R8 ;  /* 0x0000002a2408723c */ /* 0x040f640000001808 */
[----:B------:R-:W-:Y:S01]  /*1770*/  LDSM.16.M88.4 R52, [R64] ;  /* 0x000000004034783b */ /* 0x000fe20000000200 */
[----:B------:R-:W-:Y:S02]  /*1780*/  ISETP.GE.AND P0, PT, R92, UR8, PT ;  /* 0x000000085c007c0c */ /* 0x000fe4000bf06270 */
[----:B------:R-:W-:Y:S01]  /*1790*/  LEA R60, R0, UR5, 0x1 ;  /* 0x00000005003c7c11 */ /* 0x000fe2000f8e08ff */
[----:B------:R-:W-:Y:S01]  /*17a0*/  ULEA UR5, UR9, 0x8000, 0xb ;  /* 0x0000800009057891 */ /* 0x000fe2000f8e583f */
[----:B------:R-:W1:Y:S01]  /*17b0*/  LDSM.16.MT88.4 R56, [R56+0x400] ;  /* 0x000400003838783b */ /* 0x000e620000004200 */
[C---:B------:R-:W5:Y:S03]  /*17c0*/  HMMA.16816.F32 R12, R36.reuse, R44, R12 ;  /* 0x0000002c240c723c */ /* 0x040f66000000180c */
[----:B------:R-:W-:Y:S01]  /*17d0*/  ISETP.GE.AND P1, PT, R81, UR8, PT ;  /* 0x0000000851007c0c */ /* 0x000fe2000bf26270 */
[----:B------:R-:W1:Y:S01]  /*17e0*/  LDSM.16.MT88.4 R60, [R60+0x400] ;  /* 0x000400003c3c783b */ /* 0x000e620000004200 */
[----:B------:R-:W-:Y:S01]  /*17f0*/  UIADD3 UR8, UR8, -0x20, URZ ;  /* 0xffffffe008087890 */ /* 0x000fe2000fffe03f */
[----:B------:R-:W-:Y:S01]  /*1800*/  ISETP.LE.AND P2, PT, R78, UR6, PT ;  /* 0x000000064e007c0c */ /* 0x000fe2000bf43270 */
[----:B------:R-:W-:Y:S01]  /*1810*/  ULOP3.LUT UR6, UR6, 0x3, URZ, 0xc0, !UPT ;  /* 0x0000000306067892 */ /* 0x000fe2000f8ec03f */
[----:B------:R5:W5:Y:S01]  /*1820*/  HMMA.16816.F32 R16, R36, R46, R16 ;  /* 0x0000002e2410723c */ /* 0x000b620000001810 */
[----:B------:R-:W2:Y:S05]  /*1830*/  LDSM.16.M88.4 R64, [R64+0x1000] ;  /* 0x001000004040783b */ /* 0x000eaa0000000200 */
[----:B------:R-:W-:Y:S01]  /*1840*/  BAR.SYNC.DEFER_BLOCKING 0x0 ;  /* 0x0000000000007b1d */ /* 0x000fe20000010000 */
[----:B-----5:R-:W-:Y:S01]  /*1850*/  SEL R36, RZ, 0x10, P0 ;  /* 0x00000010ff247807 */ /* 0x020fe20000000000 */
[C---:B---3--:R5:W5:Y:S01]  /*1860*/  HMMA.16816.F32 R20, R48.reuse, R40, R20 ;  /* 0x000000283014723c */ /* 0x048b620000001814 */
[----:B------:R-:W-:Y:S03]  /*1870*/  SEL R38, RZ, 0x10, P1 ;  /* 0x00000010ff267807 */ /* 0x000fe60000800000 */
[----:B------:R-:W-:Y:S01]  /*1880*/  IMAD.U32 R37, RZ, RZ, UR6 ;  /* 0x00000006ff257e24 */ /* 0x000fe2000f8e00ff */
[----:B------:R-:W-:Y:S01]  /*1890*/  SEL R36, R36, RZ, !P2 ;  /* 0x000000ff24247207 */ /* 0x000fe20005000000 */
[----:B------:R-:W-:Y:S01]  /*18a0*/  IMAD.MOV.U32 R39, RZ, RZ, R74 ;  /* 0x000000ffff277224 */ /* 0x000fe200078e004a */
[----:B------:R-:W-:Y:S01]  /*18b0*/  SEL R38, R38, RZ, !P2 ;  /* 0x000000ff26267207 */ /* 0x000fe20005000000 */
[C---:B------:R-:W5:Y:S01]  /*18c0*/  HMMA.16816.F32 R24, R48.reuse, R42, R24 ;  /* 0x0000002a3018723c */ /* 0x040f620000001818 */
[----:B------:R-:W-:Y:S02]  /*18d0*/  UIADD3 UR6, UR7, 0x1, URZ ;  /* 0x0000000107067890 */ /* 0x000fe4000fffe03f */
[----:B------:R-:W-:Y:S01]  /*18e0*/  ISETP.NE.U32.AND P0, PT, R36, RZ, PT ;  /* 0x000000ff2400720c */ /* 0x000fe20003f05070 */
[C---:B------:R-:W-:Y:S01]  /*18f0*/  IMAD R36, R37.reuse, 0x2000, R80 ;  /* 0x0000200025247824 */ /* 0x040fe200078e0250 */
[----:B------:R-:W-:Y:S01]  /*1900*/  ISETP.NE.U32.AND P1, PT, R38, RZ, PT ;  /* 0x000000ff2600720c */ /* 0x000fe20003f25070 */
[----:B------:R-:W-:Y:S01]  /*1910*/  IMAD.MOV.U32 R38, RZ, RZ, R75 ;  /* 0x000000ffff267224 */ /* 0x000fe200078e004b */
[----:B------:R-:W-:Y:S01]  /*1920*/  ISETP.LE.AND P5, PT, R78, UR7, PT ;  /* 0x000000074e007c0c */ /* 0x000fe2000bfa3270 */
[C---:B------:R-:W5:Y:S04]  /*1930*/  HMMA.16816.F32 R28, R48.reuse, R44, R28 ;  /* 0x0000002c301c723c */ /* 0x040f68000000181c */
[----:B-----5:R-:W-:Y:S02]  /*1940*/  IMAD R40, R37, 0x800, R83 ;  /* 0x0000080025287824 */ /* 0x020fe400078e0253 */
[----:B------:R-:W-:Y:S02]  /*1950*/  IMAD.MOV.U32 R37, RZ, RZ, R76 ;  /* 0x000000ffff257224 */ /* 0x000fe400078e004c */
[----:B------:R-:W5:Y:S01]  /*1960*/  HMMA.16816.F32 R32, R48, R46, R32 ;  /* 0x0000002e3020723c */ /* 0x000f620000001820 */
[----:B------:R-:W-:Y:S01]  /*1970*/  @!PT LDS RZ, [RZ] ;  /* 0x00000000fffff984 */ /* 0x000fe20000000800 */
[----:B------:R-:W-:Y:S01]  /*1980*/  @!PT LDS RZ, [RZ] ;  /* 0x00000000fffff984 */ /* 0x000fe20000000800 */
[----:B------:R-:W-:Y:S01]  /*1990*/  @!PT LDS RZ, [RZ] ;  /* 0x00000000fffff984 */ /* 0x000fe20000000800 */
[----:B------:R3:W-:Y:S01]  /*19a0*/  LDGSTS.E.BYPASS.LTC128B.128 [R36], [R38.64], P0 ;  /* 0x0000000026247fae */ /* 0x0007e20008101d4a */
[----:B------:R-:W-:-:S06]  /*19b0*/  UMOV UR7, UR6 ;  /* 0x0000000600077c82 */ /* 0x000fcc0008000000 */
[C---:B-1----:R5:W5:Y:S08]  /*19c0*/  HMMA.16816.F32 R4, R52.reuse, R56, R4 ;  /* 0x000000383404723c */ /* 0x042b700000001804 */
[C---:B------:R5:W5:Y:S08]  /*19d0*/  HMMA.16816.F32 R8, R52.reuse, R58, R8 ;  /* 0x0000003a3408723c */ /* 0x040b700000001808 */
[C---:B------:R5:W5:Y:S04]  /*19e0*/  HMMA.16816.F32 R12, R52.reuse, R60, R12 ;  /* 0x0000003c340c723c */ /* 0x040b68000000180c */
[----:B---3--:R-:W-:Y:S02]  /*19f0*/  IMAD.MOV.U32 R38, RZ, RZ, R73 ;  /* 0x000000ffff267224 */ /* 0x008fe400078e0049 */
[----:B------:R-:W-:Y:S02]  /*1a00*/  IMAD.MOV.U32 R39, RZ, RZ, R72 ;  /* 0x000000ffff277224 */ /* 0x000fe400078e0048 */
[----:B------:R5:W5:Y:S03]  /*1a10*/  HMMA.16816.F32 R16, R52, R62, R16 ;  /* 0x0000003e3410723c */ /* 0x000b660000001810 */
[----:B------:R1:W-:Y:S05]  /*1a20*/  LDGSTS.E.BYPASS.LTC128B.128 [R36+0x800], [R38.64], P0 ;  /* 0x0080000026247fae */ /* 0x0003ea0008101d4a */
[C---:B--2---:R5:W5:Y:S08]  /*1a30*/  HMMA.16816.F32 R20, R64.reuse, R56, R20 ;  /* 0x000000384014723c */ /* 0x044b700000001814 */
[C---:B------:R5:W5:Y:S08]  /*1a40*/  HMMA.16816.F32 R24, R64.reuse, R58, R24 ;  /* 0x0000003a4018723c */ /* 0x040b700000001818 */
[C---:B------:R5:W5:Y:S04]  /*1a50*/  HMMA.16816.F32 R28, R64.reuse, R60, R28 ;  /* 0x0000003c401c723c */ /* 0x040b68000000181c */
[----:B-1----:R-:W-:Y:S01]  /*1a60*/  IMAD.MOV.U32 R38, RZ, RZ, R71 ;  /* 0x000000ffff267224 */ /* 0x002fe200078e0047 */
[----:B------:R-:W-:Y:S01]  /*1a70*/  IADD3 R71, P2, R71, 0x40, RZ ;  /* 0x0000004047477810 */ /* 0x000fe20007f5e0ff */
[--C-:B------:R-:W-:Y:S02]  /*1a80*/  IMAD.MOV.U32 R39, RZ, RZ, R70.reuse ;  /* 0x000000ffff277224 */ /* 0x100fe400078e0046 */
[----:B-----5:R5:W5:Y:S04]  /*1a90*/  HMMA.16816.F32 R32, R64, R62, R32 ;  /* 0x0000003e4020723c */ /* 0x020b680000001820 */
[----:B------:R-:W-:Y:S01]  /*1aa0*/  IMAD.X R70, RZ, RZ, R70, P2 ;  /* 0x000000ffff467224 */ /* 0x000fe200010e0646 */
[----:B------:R1:W-:Y:S02]  /*1ab0*/  LDGSTS.E.BYPASS.LTC128B.128 [R36+0x1000], [R38.64], P0 ;  /* 0x0100000026247fae */ /* 0x0003e40008101d4a */
[----:B-1----:R-:W-:Y:S01]  /*1ac0*/  IMAD.MOV.U32 R38, RZ, RZ, R69 ;  /* 0x000000ffff267224 */ /* 0x002fe200078e0045 */
[----:B------:R-:W-:Y:S01]  /*1ad0*/  IADD3 R69, P3, R69, 0x40, RZ ;  /* 0x0000004045457810 */ /* 0x000fe20007f7e0ff */
[--C-:B------:R-:W-:Y:S04]  /*1ae0*/  IMAD.MOV.U32 R39, RZ, RZ, R68.reuse ;  /* 0x000000ffff277224 */ /* 0x100fe800078e0044 */
[----:B------:R-:W-:Y:S01]  /*1af0*/  IMAD.X R68, RZ, RZ, R68, P3 ;  /* 0x000000ffff447224 */ /* 0x000fe200018e0644 */
[----:B------:R1:W-:Y:S01]  /*1b00*/  LDGSTS.E.BYPASS.LTC128B.128 [R36+0x1800], [R38.64], P0 ;  /* 0x0180000026247fae */ /* 0x0003e20008101d4a */
[----:B------:R-:W-:Y:S04]  /*1b10*/  IADD3 R75, P0, R75, 0x40, RZ ;  /* 0x000000404b4b7810 */ /* 0x000fe80007f1e0ff */
[----:B------:R-:W0:Y:S01]  /*1b20*/  LDGDEPBAR ;  /* 0x00000000000079af */ /* 0x000e220000000000 */
[----:B------:R-:W-:Y:S02]  /*1b30*/  IMAD.X R74, RZ, RZ, R74, P0 ;  /* 0x000000ffff4a7224 */ /* 0x000fe400000e064a */
[----:B-1----:R-:W-:Y:S01]  /*1b40*/  IMAD.MOV.U32 R36, RZ, RZ, R77 ;  /* 0x000000ffff247224 */ /* 0x002fe200078e004d */
[----:B------:R-:W-:Y:S04]  /*1b50*/  IADD3 R77, P4, R77, R93, RZ ;  /* 0x0000005d4d4d7210 */ /* 0x000fe80007f9e0ff */
[----:B------:R1:W-:Y:S01]  /*1b60*/  LDGSTS.E.BYPASS.LTC128B.128 [R40+0x8000], [R36.64], P1 ;  /* 0x0800000024287fae */ /* 0x0003e20008901d4a */
[----:B------:R-:W-:Y:S01]  /*1b70*/  IADD3 R73, P1, R73, 0x40, RZ ;  /* 0x0000004049497810 */ /* 0x000fe20007f3e0ff */
[----:B------:R-:W-:Y:S03]  /*1b80*/  IMAD.X R76, R76, 0x1, R82, P4 ;  /* 0x000000014c4c7824 */ /* 0x000fe600020e0652 */
[----:B------:R-:W0:Y:S01]  /*1b90*/  LDGDEPBAR ;  /* 0x00000000000079af */ /* 0x000e220000000000 */
[----:B------:R-:W-:Y:S01]  /*1ba0*/  IMAD.X R72, RZ, RZ, R72, P1 ;  /* 0x000000ffff487224 */ /* 0x000fe200008e0648 */
[----:B------:R-:W-:Y:S04]  /*1bb0*/  DEPBAR.LE SB0, 0x4 ;  /* 0x000081000000791a */ /* 0x000fe80000000000 */
[----:B------:R-:W-:Y:S06]  /*1bc0*/  BAR.SYNC.DEFER_BLOCKING 0x0 ;  /* 0x0000000000007b1d */ /* 0x000fec0000010000 */
[----:B-1----:R1:W2:Y:S05]  /*1bd0*/  LDSM.16.M88.4 R36, [R79+UR4] ;  /* 0x000000044f24783b */ /* 0x0022aa0008000200 */
[----:B------:R1:W2:Y:S05]  /*1be0*/  LDSM.16.M88.4 R48, [R79+UR4+0x1000] ;  /* 0x001000044f30783b */ /* 0x0002aa0008000200 */
[----:B------:R1:W2:Y:S05]  /*1bf0*/  LDSM.16.MT88.4 R40, [R85+UR5] ;  /* 0x000000055528783b */ /* 0x0002aa0008004200 */
[----:B------:R1:W2:Y:S01]  /*1c00*/  LDSM.16.MT88.4 R44, [R84+UR5] ;  /* 0x00000005542c783b */ /* 0x0002a20008004200 */
[----:B------:R-:W-:-:S05]  /*1c10*/  @!P5 BRA `(.L_x_1) ;  /* 0xfffffae00000d947 */ /* 0x000fca000383ffff */
.L_x_0:
[----:B------:R-:W3:Y:S01]  /*1c20*/  S2R R52, SR_TID.X ;  /* 0x0000000000347919 */ /* 0x000ee20000002100 */
[----:B------:R-:W-:-:S04]  /*1c30*/  DEPBAR.LE SB0, 0x0 ;  /* 0x000080000000791a */ /* 0x000fc80000000000 */
[----:B------:R-:W-:Y:S01]  /*1c40*/  F2FP.F16.F32.PACK_AB R4, R5, R4 ;  /* 0x000000040504723e */ /* 0x000fe200000000ff */
[----:B------:R-:W-:Y:S01]  /*1c50*/  IMAD R3, R91, 0x28, R92 ;  /* 0x000000285b037824 */ /* 0x000fe200078e025c */
[----:B------:R-:W-:Y:S02]  /*1c60*/  F2FP.F16.F32.PACK_AB R6, R7, R6 ;  /* 0x000000060706723e */ /* 0x000fe400000000ff */
[----:B------:R-:W-:Y:S02]  /*1c70*/  F2FP.F16.F32.PACK_AB R8, R9, R8 ;  /* 0x000000080908723e */ /* 0x000fe400000000ff */
[----:B------:R-:W-:Y:S02]  /*1c80*/  F2FP.F16.F32.PACK_AB R10, R11, R10 ;  /* 0x0000000a0b0a723e */ /* 0x000fe400000000ff */
[----:B------:R-:W-:Y:S02]  /*1c90*/  F2FP.F16.F32.PACK_AB R12, R13, R12 ;  /* 0x0000000c0d0c723e */ /* 0x000fe400000000ff */
[----:B------:R-:W-:-:S02]  /*1ca0*/  F2FP.F16.F32.PACK_AB R14, R15, R14 ;  /* 0x0000000e0f0e723e */ /* 0x000fc400000000ff */
[----:B------:R-:W-:Y:S02]  /*1cb0*/  F2FP.F16.F32.PACK_AB R16, R17, R16 ;  /* 0x000000101110723e */ /* 0x000fe400000000ff */
[----:B------:R-:W-:Y:S02]  /*1cc0*/  F2FP.F16.F32.PACK_AB R18, R19, R18 ;  /* 0x000000121312723e */ /* 0x000fe400000000ff */
[----:B------:R-:W-:Y:S01]  /*1cd0*/  F2FP.F16.F32.PACK_AB R23, R23, R22 ;  /* 0x000000161717723e */ /* 0x000fe200000000ff */
[----:B------:R-:W-:Y:S01]  /*1ce0*/  IMAD.SHL.U32 R22, R3, 0x2, RZ ;  /* 0x0000000203167824 */ /* 0x000fe200078e00ff */
[----:B------:R-:W-:Y:S02]  /*1cf0*/  F2FP.F16.F32.PACK_AB R20, R21, R20 ;  /* 0x000000141514723e */ /* 0x000fe400000000ff */
[--C-:B---3--:R-:W-:Y:S02]  /*1d00*/  SHF.R.U32.HI R0, RZ, 0x5, R52.reuse ;  /* 0x00000005ff007819 */ /* 0x108fe40000011634 */
[----:B------:R-:W-:-:S02]  /*1d10*/  SHF.R.U32.HI R5, RZ, 0x2, R52 ;  /* 0x00000002ff057819 */ /* 0x000fc40000011634 */
[----:B------:R-:W-:Y:S02]  /*1d20*/  SGXT.U32 R0, R0, 0x2 ;  /* 0x000000020000781a */ /* 0x000fe40000000000 */
[----:B------:R-:W-:Y:S02]  /*1d30*/  SHF.R.U32.HI R2, RZ, 0x4, R52 ;  /* 0x00000004ff027819 */ /* 0x000fe40000011634 */
[----:B------:R-:W-:Y:S01]  /*1d40*/  SGXT.U32 R5, R5, 0x3 ;  /* 0x000000030505781a */ /* 0x000fe20000000000 */
[----:B------:R-:W-:Y:S01]  /*1d50*/  IMAD.SHL.U32 R0, R0, 0x10, RZ ;  /* 0x0000001000007824 */ /* 0x000fe200078e00ff */
[----:B------:R-:W-:Y:S02]  /*1d60*/  LOP3.LUT R2, R2, 0x18, RZ, 0xc0, !PT ;  /* 0x0000001802027812 */ /* 0x000fe400078ec0ff */
[----:B------:R-:W-:Y:S02]  /*1d70*/  LOP3.LUT R52, R52, 0x3, RZ, 0xc0, !PT ;  /* 0x0000000334347812 */ /* 0x000fe400078ec0ff */
[----:B------:R-:W-:-:S02]  /*1d80*/  LOP3.LUT R0, R0, R5, RZ, 0xfc, !PT ;  /* 0x0000000500007212 */ /* 0x000fc400078efcff */
[----:B------:R-:W-:Y:S01]  /*1d90*/  F2FP.F16.F32.PACK_AB R24, R25, R24 ;  /* 0x000000181918723e */ /* 0x000fe200000000ff */
[----:B------:R-:W-:Y:S01]  /*1da0*/  IMAD R2, R52, 0x2, R2 ;  /* 0x0000000234027824 */ /* 0x000fe200078e0202 */
[----:B------:R-:W-:Y:S02]  /*1db0*/  F2FP.F16.F32.PACK_AB R26, R27, R26 ;  /* 0x0000001a1b1a723e */ /* 0x000fe400000000ff */
[----:B------:R-:W-:Y:S01]  /*1dc0*/  F2FP.F16.F32.PACK_AB R28, R29, R28 ;  /* 0x0000001c1d1c723e */ /* 0x000fe200000000ff */
[----:B------:R-:W-:Y:S01]  /*1dd0*/  IMAD R0, R0, 0x28, R2 ;  /* 0x0000002800007824 */ /* 0x000fe200078e0202 */
[----:B------:R-:W-:Y:S01]  /*1de0*/  F2FP.F16.F32.PACK_AB R30, R31, R30 ;  /* 0x0000001e1f1e723e */ /* 0x000fe200000000ff */
[----:B------:R-:W-:Y:S01]  /*1df0*/  IMAD R2, R86, c[0x0][0x18c], RZ ;  /* 0x0000630056027a24 */ /* 0x000fe200078e02ff */
[----:B-----5:R-:W-:Y:S01]  /*1e00*/  F2FP.F16.F32.PACK_AB R32, R33, R32 ;  /* 0x000000202120723e */ /* 0x020fe200000000ff */
[----:B------:R-:W-:Y:S01]  /*1e10*/  IMAD.SHL.U32 R0, R0, 0x2, RZ ;  /* 0x0000000200007824 */ /* 0x000fe200078e00ff */
[----:B------:R-:W-:Y:S01]  /*1e20*/  BAR.SYNC.DEFER_BLOCKING 0x0 ;  /* 0x0000000000007b1d */ /* 0x000fe20000010000 */
[----:B------:R-:W-:-:S02]  /*1e30*/  F2FP.F16.F32.PACK_AB R34, R35, R34 ;  /* 0x000000222322723e */ /* 0x000fc400000000ff */
[----:B------:R-:W-:-:S04]  /*1e40*/  ISETP.GE.AND P2, PT, R87, c[0x0][0x17c], PT ;  /* 0x00005f0057007a0c */ /* 0x000fc80003f46270 */
[----:B------:R-:W-:Y:S02]  /*1e50*/  ISETP.LT.AND P3, PT, R86, c[0x0][0x178], !P2 ;  /* 0x00005e0056007a0c */ /* 0x000fe40005761270 */
[----:B------:R-:W-:Y:S02]  /*1e60*/  ISETP.LT.AND P1, PT, R88, c[0x0][0x178], !P2 ;  /* 0x00005e0058007a0c */ /* 0x000fe40005721270 */
[----:B------:R-:W-:Y:S02]  /*1e70*/  ISETP.LT.AND P0, PT, R89, c[0x0][0x178], !P2 ;  /* 0x00005e0059007a0c */ /* 0x000fe40005701270 */
[----:B------:R-:W-:Y:S01]  /*1e80*/  ISETP.LT.AND P2, PT, R90, c[0x0][0x178], !P2 ;  /* 0x00005e005a007a0c */ /* 0x000fe20005741270 */
[----:B------:R-:W-:Y:S04]  /*1e90*/  STS [R0], R4 ;  /* 0x0000000400007388 */ /* 0x000fe80000000800 */
[----:B------:R-:W-:Y:S04]  /*1ea0*/  STS [R0+0x280], R6 ;  /* 0x0002800600007388 */ /* 0x000fe80000000800 */
[----:B------:R-:W-:Y:S04]  /*1eb0*/  STS [R0+0x10], R8 ;  /* 0x0000100800007388 */ /* 0x000fe80000000800 */
[----:B------:R-:W-:Y:S04]  /*1ec0*/  STS [R0+0x290], R10 ;  /* 0x0002900a00007388 */ /* 0x000fe80000000800 */
[----:B------:R-:W-:Y:S04]  /*1ed0*/  STS [R0+0x20], R12 ;  /* 0x0000200c00007388 */ /* 0x000fe80000000800 */
[----:B------:R-:W-:Y:S04]  /*1ee0*/  STS [R0+0x2a0], R14 ;  /* 0x0002a00e00007388 */ /* 0x000fe80000000800 */
[----:B------:R3:W-:Y:S04]  /*1ef0*/  STS [R0+0x30], R16 ;  /* 0x0000301000007388 */ /* 0x0007e80000000800 */
[----:B------:R-:W-:Y:S04]  /*1f00*/  STS [R0+0x2b0], R18 ;  /* 0x0002b01200007388 */ /* 0x000fe80000000800 */
[----:B------:R-:W-:Y:S01]  /*1f10*/  BAR.SYNC.DEFER_BLOCKING 0x0 ;  /* 0x0000000000007b1d */ /* 0x000fe20000010000 */
[----:B---3--:R-:W-:-:S05]  /*1f20*/  IMAD R16, R88, c[0x0][0x18c], RZ ;  /* 0x0000630058107a24 */ /* 0x008fca00078e02ff */
[----:B------:R-:W3:Y:S04]  /*1f30*/  LDS.128 R12, [R22] ;  /* 0x00000000160c7984 */ /* 0x000ee80000000c00 */
[----:B------:R-:W2:Y:S04]  /*1f40*/  LDS.128 R8, [R22+0xa00] ;  /* 0x000a000016087984 */ /* 0x000ea80000000c00 */
[----:B------:R-:W-:Y:S06]  /*1f50*/  BAR.SYNC.DEFER_BLOCKING 0x0 ;  /* 0x0000000000007b1d */ /* 0x000fec0000010000 */
[----:B------:R-:W-:Y:S04]  /*1f60*/  STS [R0], R20 ;  /* 0x0000001400007388 */ /* 0x000fe80000000800 */
[----:B------:R1:W-:Y:S04]  /*1f70*/  STS [R0+0x280], R23 ;  /* 0x0002801700007388 */ /* 0x0003e80000000800 */
[----:B------:R2:W-:Y:S04]  /*1f80*/  STS [R0+0x10], R24 ;  /* 0x0000101800007388 */ /* 0x0005e80000000800 */
[----:B------:R-:W-:Y:S04]  /*1f90*/  STS [R0+0x290], R26 ;  /* 0x0002901a00007388 */ /* 0x000fe80000000800 */
[----:B------:R-:W-:Y:S04]  /*1fa0*/  STS [R0+0x20], R28 ;  /* 0x0000201c00007388 */ /* 0x000fe80000000800 */
[----:B------:R-:W-:Y:S04]  /*1fb0*/  STS [R0+0x2a0], R30 ;  /* 0x0002a01e00007388 */ /* 0x000fe80000000800 */
[----:B------:R-:W-:Y:S04]  /*1fc0*/  STS [R0+0x30], R32 ;  /* 0x0000302000007388 */ /* 0x000fe80000000800 */
[----:B------:R3:W-:Y:S01]  /*1fd0*/  STS [R0+0x2b0], R34 ;  /* 0x0002b02200007388 */ /* 0x0007e20000000800 */
[----:B-1----:R-:W-:-:S03]  /*1fe0*/  IMAD.MOV.U32 R23, RZ, RZ, 0x2 ;  /* 0x00000002ff177424 */ /* 0x002fc600078e00ff */
[----:B------:R-:W-:Y:S01]  /*1ff0*/  BAR.SYNC.DEFER_BLOCKING 0x0 ;  /* 0x0000000000007b1d */ /* 0x000fe20000010000 */
[----:B--2---:R-:W-:Y:S02]  /*2000*/  IMAD.MOV.U32 R24, RZ, RZ, c[0x0][0x18c] ;  /* 0x00006300ff187624 */ /* 0x004fe400078e00ff */
[----:B------:R-:W-:-:S06]  /*2010*/  IMAD.WIDE R16, R16, R23, c[0x0][0x170] ;  /* 0x00005c0010107625 */ /* 0x000fcc00078e0217 */
[----:B------:R-:W-:-:S04]  /*2020*/  IMAD.WIDE R16, R87, 0x2, R16 ;  /* 0x0000000257107825 */ /* 0x000fc800078e0210 */
[----:B---3--:R-:W-:Y:S02]  /*2030*/  IMAD R0, R24, 0x40, R2 ;  /* 0x0000004018007824 */ /* 0x008fe400078e0202 */
[-C--:B------:R-:W-:Y:S01]  /*2040*/  IMAD.WIDE R2, R2, R23.reuse, c[0x0][0x170] ;  /* 0x00005c0002027625 */ /* 0x080fe200078e0217 */
[----:B------:R-:W1:Y:S03]  /*2050*/  LDS.128 R4, [R22] ;  /* 0x0000000016047984 */ /* 0x000e660000000c00 */
[----:B------:R-:W-:-:S04]  /*2060*/  IMAD.WIDE R20, R0, R23, c[0x0][0x170] ;  /* 0x00005c0000147625 */ /* 0x000fc800078e0217 */
[----:B------:R-:W-:-:S04]  /*2070*/  IMAD.WIDE R18, R87, 0x2, R2 ;  /* 0x0000000257127825 */ /* 0x000fc800078e0202 */
[----:B------:R-:W-:Y:S01]  /*2080*/  IMAD.WIDE R2, R87, 0x2, R20 ;  /* 0x0000000257027825 */ /* 0x000fe200078e0214 */
[----:B------:R-:W-:Y:S04]  /*2090*/  @P3 STG.E.128 [R18.64], R12 ;  /* 0x0000000c12003986 */ /* 0x000fe8000c101d0a */
[----:B------:R-:W-:Y:S04]  /*20a0*/  @P1 STG.E.128 [R16.64], R8 ;  /* 0x0000000810001986 */ /* 0x000fe8000c101d0a */
[----:B-1----:R1:W-:Y:S02]  /*20b0*/  @P0 STG.E.128 [R2.64], R4 ;  /* 0x0000000402000986 */ /* 0x0023e4000c101d0a */
[----:B-1----:R-:W-:-:S04]  /*20c0*/  IMAD R2, R24, 0x20, R0 ;  /* 0x0000002018027824 */ /* 0x002fc800078e0200 */
[----:B------:R-:W-:-:S06]  /*20d0*/  IMAD.WIDE R2, R2, R23, c[0x0][0x170] ;  /* 0x00005c0002027625 */ /* 0x000fcc00078e0217 */
[----:B------:R-:W-:Y:S01]  /*20e0*/  IMAD.WIDE R2, R87, 0x2, R2 ;  /* 0x0000000257027825 */ /* 0x000fe200078e0202 */
[----:B------:R-:W-:Y:S06]  /*20f0*/  @!P2 EXIT ;  /* 0x000000000000a94d */ /* 0x000fec0003800000 */
[----:B------:R-:W1:Y:S04]  /*2100*/  LDS.128 R4, [R22+0xa00] ;  /* 0x000a000016047984 */ /* 0x000e680000000c00 */
[----:B-1----:R-:W-:Y:S01]  /*2110*/  STG.E.128 [R2.64], R4 ;  /* 0x0000000402007986 */ /* 0x002fe2000c101d0a */
[----:B------:R-:W-:Y:S05]  /*2120*/  EXIT ;  /* 0x000000000000794d */ /* 0x000fea0003800000 */
.L_x_2:
[----:B------:R-:W-:-:S00]  /*2130*/  BRA `(.L_x_2) ;  /* 0xfffffff000007947 */ /* 0x000fc0000383ffff */
[----:B------:R-:W-:-:S00]  /*2140*/  NOP ;  /* 0x0000000000007918 */ /* 0x000fc00000000000 */
        /* <DEDUP_REMOVED lines=11> */
.L_x_3:


//--------------------- .nv.shared.matmul_kernel_0d1d2d3d4d5d6d7c8d9c10d11c --------------------------
	.section	.nv.shared.matmul_kernel_0d1d2d3d4d5d6d7c8d9c10d11c,"aw",@nobits
	.align	16
